def gluon_tcgen05(
    a_ptr,
    b_ptr,
    c_ptr,
    M,
    N,
    K,
    stride_am,
    stride_bk,
    stride_cm,
    BLOCK_M: gl.constexpr,
    BLOCK_N: gl.constexpr,
    BLOCK_K: gl.constexpr,
    DTYPE: gl.constexpr,
    A_LAYOUT: gl.constexpr,
    B_LAYOUT: gl.constexpr,
    C_LAYOUT: gl.constexpr,
    B_SHAPE: gl.constexpr,
    TMEM_LAYOUT: gl.constexpr,
    TMEM_REG: gl.constexpr,
    TRANS_B: gl.constexpr,
    NUM_BUFFERS: gl.constexpr,
):
    a_desc = tma.make_tensor_descriptor(
        a_ptr, [M, K], [stride_am, 1], [BLOCK_M, BLOCK_K], A_LAYOUT
    )
    b_desc = tma.make_tensor_descriptor(
        b_ptr,
        [N, K] if TRANS_B else [K, N],
        [stride_bk, 1],
        B_SHAPE,
        B_LAYOUT,
    )
    c_desc = tma.make_tensor_descriptor(
        c_ptr, [M, N], [stride_cm, 1], [BLOCK_M, BLOCK_N], C_LAYOUT
    )

    a_bufs = gl.allocate_shared_memory(
        DTYPE, [NUM_BUFFERS, BLOCK_M, BLOCK_K], A_LAYOUT
    )
    b_bufs = gl.allocate_shared_memory(DTYPE, [NUM_BUFFERS] + B_SHAPE, B_LAYOUT)

    pid_m = gl.program_id(0)
    pid_n = gl.program_id(1)
    off_m = pid_m * BLOCK_M
    off_n = pid_n * BLOCK_N

    tma_bars = gl.allocate_shared_memory(
        gl.int64, [NUM_BUFFERS, 1], mbarrier.MBarrierLayout()
    )
    mma_bars = gl.allocate_shared_memory(
        gl.int64, [NUM_BUFFERS, 1], mbarrier.MBarrierLayout()
    )
    for i in gl.static_range(NUM_BUFFERS):
        mbarrier.init(tma_bars.index(i), count=1)
        mbarrier.init(mma_bars.index(i), count=1)

    acc_tmem = allocate_tensor_memory(gl.float32, [BLOCK_M, BLOCK_N], TMEM_LAYOUT)
    idx = 0
    phase = 0
    use_acc = False
    for k in range(0, K, BLOCK_K):
        a = a_bufs.index(idx)
        b = b_bufs.index(idx)
        tma_bar = tma_bars.index(idx)
        mma_bar = mma_bars.index(idx)
        mbarrier.expect(
            tma_bar, a_desc.block_type.nbytes + b_desc.block_type.nbytes
        )
        tma.async_copy_global_to_shared(a_desc, [off_m, k], tma_bar, a)
        tma.async_copy_global_to_shared(
            b_desc, [off_n, k] if TRANS_B else [k, off_n], tma_bar, b
        )
        mbarrier.wait(tma_bar, phase=phase)

        if TRANS_B:
            b = b.permute((1, 0))
        tcgen05_mma(a, b, acc_tmem, use_acc=use_acc)
        tcgen05_commit(mma_bar)
        mbarrier.wait(mma_bar, phase=phase)
        use_acc = True

        idx += 1
        if idx == NUM_BUFFERS:
            idx = 0
            phase ^= 1

    for i in gl.static_range(NUM_BUFFERS):
        mbarrier.invalidate(tma_bars.index(i))
        mbarrier.invalidate(mma_bars.index(i))

    acc = acc_tmem.load(TMEM_REG)
    c_smem = gl.allocate_shared_memory(DTYPE, [BLOCK_M, BLOCK_N], C_LAYOUT)
    c_smem.store(acc.to(DTYPE))
    fence_async_shared()
    tma.async_copy_shared_to_global(c_desc, [off_m, off_n], c_smem)
    tma.store_wait(pendings=0)

# config = {"BLOCK_K": 32, "BLOCK_M": 64, "BLOCK_N": 128, "arch": "sm_100", "dtype": "fp16", "num_buffers": 4, "num_warps": 8, "trans_b": 1}
# arch = sm_100


// ===== COMPILED SASS (sm_100a) =====

	.target	sm_100a

	.elftype	@"ET_EXEC"


//--------------------- .note.nv.tkinfo           --------------------------
	.section	.note.nv.tkinfo,"",@"SHT_NOTE"
	.sectionflags	@"SHF_NOTE_NV_TKINFO"
	.tkinfo
        /*0018*/ 	.word	0x00000081
        /*0030*/ 	.string	""
        /*0030*/ 	.string	"ptxas-blackwell"
        /*0030*/ 	.string	"Cuda compilation tools, release 12.9, V12.9.86"
        /*0030*/ 	.string	"Build cuda_12.9.r12.9/compiler.36037853_0"
        /*0030*/ 	.string	"-v  -suppress-debug-info  -lineinfo  -arch sm_100a "



//--------------------- .note.nv.cuver            --------------------------
	.section	.note.nv.cuver,"",@"SHT_NOTE"
	.sectionflags	@"SHF_NOTE_NV_CUVER"
        /*0018*/ 	.short	0x0001
        /*001a*/ 	.short	0x0064
        /*001c*/ 	.short	0x0001
        /*001e*/ 	.short	0x0000
        /*0020*/ 	.short	0x0001
        /*0022*/ 	.short	0x0000


//--------------------- .nv.info                  --------------------------
	.section	.nv.info,"",@"SHT_CUDA_INFO"
	.align	4


	//----- nvinfo : EIATTR_REGCOUNT
	.align		4
        /*0000*/ 	.byte	0x04, 0x2f
        /*0002*/ 	.short	(.L_4 - .L_3)
	.align		4
.L_3:
        /*0004*/ 	.word	index@(gluon_tcgen05)
        /*0008*/ 	.word	0x00000027


	//----- nvinfo : EIATTR_FRAME_SIZE
	.align		4
.L_4:
        /*000c*/ 	.byte	0x04, 0x11
        /*000e*/ 	.short	(.L_6 - .L_5)
	.align		4
.L_5:
        /*0010*/ 	.word	index@($__internal_2_$__cuda_sm10x_tcgen05_guardrail_trap_unallocated_columns_being_dealloced)
        /*0014*/ 	.word	0x00000000


	//----- nvinfo : EIATTR_FRAME_SIZE
	.align		4
.L_6:
        /*0018*/ 	.byte	0x04, 0x11
        /*001a*/ 	.short	(.L_8 - .L_7)
	.align		4
.L_7:
        /*001c*/ 	.word	index@($__internal_1_$__cuda_sm10x_tcgen05_guardrail_trap_phase_invalid_during_alloc)
        /*0020*/ 	.word	0x00000000


	//----- nvinfo : EIATTR_FRAME_SIZE
	.align		4
.L_8:
        /*0024*/ 	.byte	0x04, 0x11
        /*0026*/ 	.short	(.L_10 - .L_9)
	.align		4
.L_9:
        /*0028*/ 	.word	index@($__internal_0_$__cuda_sm10x_tcgen05_guardrail_trap_col_being_dealloced_not_returned_by_alloc)
        /*002c*/ 	.word	0x00000000


	//----- nvinfo : EIATTR_FRAME_SIZE
	.align		4
.L_10:
        /*0030*/ 	.byte	0x04, 0x11
        /*0032*/ 	.short	(.L_12 - .L_11)
	.align		4
.L_11:
        /*0034*/ 	.word	index@(gluon_tcgen05)
        /*0038*/ 	.word	0x00000000


	//----- nvinfo : EIATTR_MIN_STACK_SIZE
	.align		4
.L_12:
        /*003c*/ 	.byte	0x04, 0x12
        /*003e*/ 	.short	(.L_14 - .L_13)
	.align		4
.L_13:
        /*0040*/ 	.word	index@(gluon_tcgen05)
        /*0044*/ 	.word	0x00000000
.L_14:


//--------------------- .nv.info.gluon_tcgen05    --------------------------
	.section	.nv.info.gluon_tcgen05,"",@"SHT_CUDA_INFO"
	.sectionflags	@""
	.align	4


	//----- nvinfo : EIATTR_CUDA_API_VERSION
	.align		4
        /*0000*/ 	.byte	0x04, 0x37
        /*0002*/ 	.short	(.L_16 - .L_15)
.L_15:
        /*0004*/ 	.word	0x00000081


	//----- nvinfo : EIATTR_KPARAM_INFO
	.align		4
.L_16:
        /*0008*/ 	.byte	0x04, 0x17
        /*000a*/ 	.short	(.L_18 - .L_17)
.L_17:
        /*000c*/ 	.word	0x00000000
        /*0010*/ 	.short	0x000a
        /*0012*/ 	.short	0x0048
        /*0014*/ 	.byte	0x00, 0xf4, 0x21, 0x00


	//----- nvinfo : EIATTR_KPARAM_INFO
	.align		4
.L_18:
        /*0018*/ 	.byte	0x04, 0x17
        /*001a*/ 	.short	(.L_20 - .L_19)
.L_19:
        /*001c*/ 	.word	0x00000000
        /*0020*/ 	.short	0x0009
        /*0022*/ 	.short	0x0040
        /*0024*/ 	.byte	0x00, 0xf4, 0x21, 0x00


	//----- nvinfo : EIATTR_KPARAM_INFO
	.align		4
.L_20:
        /*0028*/ 	.byte	0x04, 0x17
        /*002a*/ 	.short	(.L_22 - .L_21)
.L_21:
        /*002c*/ 	.word	0x00000000
        /*0030*/ 	.short	0x0008
        /*0032*/ 	.short	0x0038
        /*0034*/ 	.byte	0x00, 0xf0, 0x21, 0x00


	//----- nvinfo : EIATTR_KPARAM_INFO
	.align		4
.L_22:
        /*0038*/ 	.byte	0x04, 0x17
        /*003a*/ 	.short	(.L_24 - .L_23)
.L_23:
        /*003c*/ 	.word	0x00000000
        /*0040*/ 	.short	0x0007
        /*0042*/ 	.short	0x0030
        /*0044*/ 	.byte	0x00, 0xf0, 0x21, 0x00


	//----- nvinfo : EIATTR_KPARAM_INFO
	.align		4
.L_24:
        /*0048*/ 	.byte	0x04, 0x17
        /*004a*/ 	.short	(.L_26 - .L_25)
.L_25:
        /*004c*/ 	.word	0x00000000
        /*0050*/ 	.short	0x0006
        /*0052*/ 	.short	0x0028
        /*0054*/ 	.byte	0x00, 0xf0, 0x21, 0x00


	//----- nvinfo : EIATTR_KPARAM_INFO
	.align		4
.L_26:
        /*0058*/ 	.byte	0x04, 0x17
        /*005a*/ 	.short	(.L_28 - .L_27)
.L_27:
        /*005c*/ 	.word	0x00000000
        /*0060*/ 	.short	0x0005
        /*0062*/ 	.short	0x0020
        /*0064*/ 	.byte	0x00, 0xf0, 0x11, 0x00


	//----- nvinfo : EIATTR_KPARAM_INFO
	.align		4
.L_28:
        /*0068*/ 	.byte	0x04, 0x17
        /*006a*/ 	.short	(.L_30 - .L_29)
.L_29:
        /*006c*/ 	.word	0x00000000
        /*0070*/ 	.short	0x0004
        /*0072*/ 	.short	0x001c
        /*0074*/ 	.byte	0x00, 0xf0, 0x11, 0x00


	//----- nvinfo : EIATTR_KPARAM_INFO
	.align		4
.L_30:
        /*0078*/ 	.byte	0x04, 0x17
        /*007a*/ 	.short	(.L_32 - .L_31)
.L_31:
        /*007c*/ 	.word	0x00000000
        /*0080*/ 	.short	0x0003
        /*0082*/ 	.short	0x0018
        /*0084*/ 	.byte	0x00, 0xf0, 0x11, 0x00


	//----- nvinfo : EIATTR_KPARAM_INFO
	.align		4
.L_32:
        /*0088*/ 	.byte	0x04, 0x17
        /*008a*/ 	.short	(.L_34 - .L_33)
.L_33:
        /*008c*/ 	.word	0x00000000
        /*0090*/ 	.short	0x0002
        /*0092*/ 	.short	0x0010
        /*0094*/ 	.byte	0x00, 0xf4, 0x21, 0x00


	//----- nvinfo : EIATTR_KPARAM_INFO
	.align		4
.L_34:
        /*0098*/ 	.byte	0x04, 0x17
        /*009a*/ 	.short	(.L_36 - .L_35)
.L_35:
        /*009c*/ 	.word	0x00000000
        /*00a0*/ 	.short	0x0001
        /*00a2*/ 	.short	0x0008
        /*00a4*/ 	.byte	0x00, 0xf4, 0x21, 0x00


	//----- nvinfo : EIATTR_KPARAM_INFO
	.align		4
.L_36:
        /*00a8*/ 	.byte	0x04, 0x17
        /*00aa*/ 	.short	(.L_38 - .L_37)
.L_37:
        /*00ac*/ 	.word	0x00000000
        /*00b0*/ 	.short	0x0000
        /*00b2*/ 	.short	0x0000
        /*00b4*/ 	.byte	0x00, 0xf4, 0x21, 0x00


	//----- nvinfo : EIATTR_AT_ENTRY_FRAGMENTS
	.align		4
.L_38:
        /*00b8*/ 	.byte	0x04, 0x4f
        /*00ba*/ 	.short	(.L_40 - .L_39)


	//   ....[0]....
.L_39:
        /*00bc*/ 	.word	0x00000004


	//----- nvinfo : EIATTR_RESERVED_SMEM_USED
	.align		4
.L_40:
        /*00c0*/ 	.byte	0x01, 0x41
	.zero		2


	//----- nvinfo : EIATTR_SPARSE_MMA_MASK
	.align		4
        /*00c4*/ 	.byte	0x03, 0x50
        /*00c6*/ 	.short	0x0000


	//----- nvinfo : EIATTR_TCGEN05_1CTA_USED
	.align		4
        /*00c8*/ 	.byte	0x01, 0x51
	.zero		2


	//----- nvinfo : EIATTR_MAXREG_COUNT
	.align		4
        /*00cc*/ 	.byte	0x03, 0x1b
        /*00ce*/ 	.short	0x00ff


	//----- nvinfo : EIATTR_NUM_BARRIERS
	.align		4
        /*00d0*/ 	.byte	0x02, 0x4c
        /*00d2*/ 	.byte	0x01
	.zero		1


	//----- nvinfo : EIATTR_INT_WARP_WIDE_INSTR_OFFSETS
	.align		4
        /*00d4*/ 	.byte	0x04, 0x31
        /*00d6*/ 	.short	(.L_42 - .L_41)


	//   ....[0]....
.L_41:
        /*00d8*/ 	.word	0x00001750


	//   ....[1]....
        /*00dc*/ 	.word	0x00001770


	//   ....[2]....
        /*00e0*/ 	.word	0x000017f0


	//   ....[3]....
        /*00e4*/ 	.word	0x00001bb0


	//   ....[4]....
        /*00e8*/ 	.word	0x00001bc0


	//   ....[5]....
        /*00ec*/ 	.word	0x00001c20


	//   ....[6]....
        /*00f0*/ 	.word	0x00001c30


	//   ....[7]....
        /*00f4*/ 	.word	0x00001e60


	//   ....[8]....
        /*00f8*/ 	.word	0x00001e70


	//   ....[9]....
        /*00fc*/ 	.word	0x00001ff0


	//   ....[10]....
        /*0100*/ 	.word	0x00002020


	//   ....[11]....
        /*0104*/ 	.word	0x00002050


	//   ....[12]....
        /*0108*/ 	.word	0x00002070


	//   ....[13]....
        /*010c*/ 	.word	0x00002290


	//   ....[14]....
        /*0110*/ 	.word	0x000022a0


	//   ....[15]....
        /*0114*/ 	.word	0x00002680


	//   ....[16]....
        /*0118*/ 	.word	0x00002690


	//   ....[17]....
        /*011c*/ 	.word	0x00002a00


	//   ....[18]....
        /*0120*/ 	.word	0x00002a50


	//----- nvinfo : EIATTR_COOP_GROUP_MASK_REGIDS
	.align		4
.L_42:
        /*0124*/ 	.byte	0x04, 0x29
        /*0126*/ 	.short	(.L_44 - .L_43)


	//   ....[0]....
.L_43:
        /*0128*/ 	.word	0xffffffff


	//   ....[1]....
        /*012c*/ 	.word	0xffffffff


	//   ....[2]....
        /*0130*/ 	.word	0xffffffff


	//   ....[3]....
        /*0134*/ 	.word	0xffffffff


	//   ....[4]....
        /*0138*/ 	.word	0xffffffff


	//   ....[5]....
        /*013c*/ 	.word	0xffffffff


	//   ....[6]....
        /*0140*/ 	.word	0xffffffff


	//   ....[7]....
        /*0144*/ 	.word	0xffffffff


	//   ....[8]....
        /*0148*/ 	.word	0xffffffff


	//   ....[9]....
        /*014c*/ 	.word	0xffffffff


	//----- nvinfo : EIATTR_COOP_GROUP_INSTR_OFFSETS
	.align		4
.L_44:
        /*0150*/ 	.byte	0x04, 0x28
        /*0152*/ 	.short	(.L_46 - .L_45)


	//   ....[0]....
.L_45:
        /*0154*/ 	.word	0x00000050


	//   ....[1]....
        /*0158*/ 	.word	0x00000310


	//   ....[2]....
        /*015c*/ 	.word	0x00000500


	//   ....[3]....
        /*0160*/ 	.word	0x000009a0


	//   ....[4]....
        /*0164*/ 	.word	0x00000ae0


	//   ....[5]....
        /*0168*/ 	.word	0x00000fe0


	//   ....[6]....
        /*016c*/ 	.word	0x00001120


	//   ....[7]....
        /*0170*/ 	.word	0x00001610


	//   ....[8]....
        /*0174*/ 	.word	0x00002890


	//   ....[9]....
        /*0178*/ 	.word	0x00002b00


	//----- nvinfo : EIATTR_VRC_CTA_INIT_COUNT
	.align		4
.L_46:
        /*017c*/ 	.byte	0x02, 0x4a
        /*017e*/ 	.byte	0x80
	.zero		1


	//----- nvinfo : EIATTR_MBARRIER_INSTR_OFFSETS
	.align		4
        /*0180*/ 	.byte	0x04, 0x39
        /*0182*/ 	.short	(.L_48 - .L_47)


	//   ....[0]....
.L_47:
        /*0184*/ 	.word	0x00001810
        /*0188*/ 	.word	0x000000ff
        /*018c*/ 	.word	0x0000c000
        /*0190*/ 	.short	0x0100
        /*0192*/ 	.byte	0x08
	.zero		1


	//   ....[1]....
        /*0194*/ 	.word	0x00001820
        /*0198*/ 	.word	0x000000ff
        /*019c*/ 	.word	0x0000c020
        /*01a0*/ 	.short	0x0100
        /*01a2*/ 	.byte	0x08
	.zero		1


	//   ....[2]....
        /*01a4*/ 	.word	0x000018d0
        /*01a8*/ 	.word	0x000000ff
        /*01ac*/ 	.word	0x0000c008
        /*01b0*/ 	.short	0x0100
        /*01b2*/ 	.byte	0x08
	.zero		1


	//   ....[3]....
        /*01b4*/ 	.word	0x000018e0
        /*01b8*/ 	.word	0x000000ff
        /*01bc*/ 	.word	0x0000c028
        /*01c0*/ 	.short	0x0100
        /*01c2*/ 	.byte	0x08
	.zero		1


	//   ....[4]....
        /*01c4*/ 	.word	0x000019c0
        /*01c8*/ 	.word	0x000000ff
        /*01cc*/ 	.word	0x0000c010
        /*01d0*/ 	.short	0x0100
        /*01d2*/ 	.byte	0x08
	.zero		1


	//   ....[5]....
        /*01d4*/ 	.word	0x000019d0
        /*01d8*/ 	.word	0x000000ff
        /*01dc*/ 	.word	0x0000c030
        /*01e0*/ 	.short	0x0100
        /*01e2*/ 	.byte	0x08
	.zero		1


	//   ....[6]....
        /*01e4*/ 	.word	0x00001ae0
        /*01e8*/ 	.word	0x000000ff
        /*01ec*/ 	.word	0x0000c018
        /*01f0*/ 	.short	0x0100
        /*01f2*/ 	.byte	0x08
	.zero		1


	//   ....[7]....
        /*01f4*/ 	.word	0x00001af0
        /*01f8*/ 	.word	0x000000ff
        /*01fc*/ 	.word	0x0000c038
        /*0200*/ 	.short	0x0100
        /*0202*/ 	.byte	0x08
	.zero		1


	//   ....[8]....
        /*0204*/ 	.word	0x00001cc0
        /*0208*/ 	.word	0x000000ff
        /*020c*/ 	.word	0x0000c000
        /*0210*/ 	.short	0x010a
        /*0212*/ 	.byte	0x08
	.zero		1


	//   ....[9]....
        /*0214*/ 	.word	0x00001ec0
        /*0218*/ 	.word	0x000000ff
        /*021c*/ 	.word	0x0000c020
        /*0220*/ 	.short	0x010a
        /*0222*/ 	.byte	0x08
	.zero		1


	//   ....[10]....
        /*0224*/ 	.word	0x000020f0
        /*0228*/ 	.word	0x000000ff
        /*022c*/ 	.word	0x0000c000
        /*0230*/ 	.short	0x010a
        /*0232*/ 	.byte	0x1c
	.zero		1


	//   ....[11]....
        /*0234*/ 	.word	0x000022e0
        /*0238*/ 	.word	0x000000ff
        /*023c*/ 	.word	0x0000c020
        /*0240*/ 	.short	0x010a
        /*0242*/ 	.byte	0x1c
	.zero		1


	//   ....[12]....
        /*0244*/ 	.word	0x000023c0
        /*0248*/ 	.word	0x000000ff
        /*024c*/ 	.word	0x0000c000
        /*0250*/ 	.short	0x0108
        /*0252*/ 	.byte	0x08
	.zero		1


	//   ....[13]....
        /*0254*/ 	.word	0x000023d0
        /*0258*/ 	.word	0x000000ff
        /*025c*/ 	.word	0x0000c020
        /*0260*/ 	.short	0x0108
        /*0262*/ 	.byte	0x08
	.zero		1


	//   ....[14]....
        /*0264*/ 	.word	0x00002420
        /*0268*/ 	.word	0x000000ff
        /*026c*/ 	.word	0x0000c008
        /*0270*/ 	.short	0x0108
        /*0272*/ 	.byte	0x08
	.zero		1


	//   ....[15]....
        /*0274*/ 	.word	0x00002430
        /*0278*/ 	.word	0x000000ff
        /*027c*/ 	.word	0x0000c028
        /*0280*/ 	.short	0x0108
        /*0282*/ 	.byte	0x08
	.zero		1


	//   ....[16]....
        /*0284*/ 	.word	0x00002480
        /*0288*/ 	.word	0x000000ff
        /*028c*/ 	.word	0x0000c010
        /*0290*/ 	.short	0x0108
        /*0292*/ 	.byte	0x08
	.zero		1


	//   ....[17]....
        /*0294*/ 	.word	0x00002490
        /*0298*/ 	.word	0x000000ff
        /*029c*/ 	.word	0x0000c030
        /*02a0*/ 	.short	0x0108
        /*02a2*/ 	.byte	0x08
	.zero		1


	//   ....[18]....
        /*02a4*/ 	.word	0x000024e0
        /*02a8*/ 	.word	0x000000ff
        /*02ac*/ 	.word	0x0000c018
        /*02b0*/ 	.short	0x0108
        /*02b2*/ 	.byte	0x08
	.zero		1


	//   ....[19]....
        /*02b4*/ 	.word	0x000024f0
        /*02b8*/ 	.word	0x000000ff
        /*02bc*/ 	.word	0x0000c038
        /*02c0*/ 	.short	0x0108
        /*02c2*/ 	.byte	0x08
	.zero		1


	//   ....[20]....
        /*02c4*/ 	.word	0x00002b20
        /*02c8*/ 	.word	0x000000ff
        /*02cc*/ 	.word	0x0000c000
        /*02d0*/ 	.short	0x010a
        /*02d2*/ 	.byte	0x08
	.zero		1


	//   ....[21]....
        /*02d4*/ 	.word	0x00002b50
        /*02d8*/ 	.word	0x000000ff
        /*02dc*/ 	.word	0x0000c020
        /*02e0*/ 	.short	0x010a
        /*02e2*/ 	.byte	0x08
	.zero		1


	//   ....[22]....
        /*02e4*/ 	.word	0x00002b80
        /*02e8*/ 	.word	0x000000ff
        /*02ec*/ 	.word	0x0000c000
        /*02f0*/ 	.short	0x010a
        /*02f2*/ 	.byte	0x1c
	.zero		1


	//   ....[23]....
        /*02f4*/ 	.word	0x00002bb0
        /*02f8*/ 	.word	0x000000ff
        /*02fc*/ 	.word	0x0000c020
        /*0300*/ 	.short	0x010a
        /*0302*/ 	.byte	0x1c
	.zero		1


	//----- nvinfo : EIATTR_NUM_MBARRIERS
	.align		4
.L_48:
        /*0304*/ 	.byte	0x03, 0x38
        /*0306*/ 	.short	0x0008


	//----- nvinfo : EIATTR_EXIT_INSTR_OFFSETS
	.align		4
        /*0308*/ 	.byte	0x04, 0x1c
        /*030a*/ 	.short	(.L_50 - .L_49)


	//   ....[0]....
.L_49:
        /*030c*/ 	.word	0x00002b10


	//----- nvinfo : EIATTR_REQNTID
	.align		4
.L_50:
        /*0310*/ 	.byte	0x04, 0x10
        /*0312*/ 	.short	(.L_52 - .L_51)
.L_51:
        /*0314*/ 	.word	0x00000100
        /*0318*/ 	.word	0x00000001
        /*031c*/ 	.word	0x00000001


	//----- nvinfo : EIATTR_CRS_STACK_SIZE
	.align		4
.L_52:
        /*0320*/ 	.byte	0x04, 0x1e
        /*0322*/ 	.short	(.L_54 - .L_53)
.L_53:
        /*0324*/ 	.word	0x00000000


	//----- nvinfo : EIATTR_CBANK_PARAM_SIZE
	.align		4
.L_54:
        /*0328*/ 	.byte	0x03, 0x19
        /*032a*/ 	.short	0x0050


	//----- nvinfo : EIATTR_PARAM_CBANK
	.align		4
        /*032c*/ 	.byte	0x04, 0x0a
        /*032e*/ 	.short	(.L_56 - .L_55)
	.align		4
.L_55:
        /*0330*/ 	.word	index@(.nv.constant0.gluon_tcgen05)
        /*0334*/ 	.short	0x0380
        /*0336*/ 	.short	0x0050


	//----- nvinfo : EIATTR_SW_WAR
	.align		4
.L_56:
        /*0338*/ 	.byte	0x04, 0x36
        /*033a*/ 	.short	(.L_58 - .L_57)
.L_57:
        /*033c*/ 	.word	0x00000008
.L_58:


//--------------------- .nv.compat                --------------------------
	.section	.nv.compat,"",@"SHT_CUDA_COMPAT_INFO"
	.align	4
        /*0000*/ 	.byte	0x02, 0x02, 0x02, 0x00, 0x02, 0x05, 0x05, 0x00, 0x02, 0x03, 0x03, 0x00, 0x02, 0x06, 0x01, 0x00


//--------------------- .nv.callgraph             --------------------------
	.section	.nv.callgraph,"",@"SHT_CUDA_CALLGRAPH"
	.align	4
	.sectionentsize	8
	.align		4
        /*0000*/ 	.word	0x00000000
	.align		4
        /*0004*/ 	.word	0xffffffff
	.align		4
        /*0008*/ 	.word	0x00000000
	.align		4
        /*000c*/ 	.word	0xfffffffe
	.align		4
        /*0010*/ 	.word	0x00000000
	.align		4
        /*0014*/ 	.word	0xfffffffd
	.align		4
        /*0018*/ 	.word	0x00000000
	.align		4
        /*001c*/ 	.word	0xfffffffc


//--------------------- .text.gluon_tcgen05       --------------------------
	.section	.text.gluon_tcgen05,"ax",@progbits
	.align	128
        .global         gluon_tcgen05
        .type           gluon_tcgen05,@function
        .size           gluon_tcgen05,(.L_x_85 - gluon_tcgen05)
        .other          gluon_tcgen05,@"STO_CUDA_ENTRY STV_DEFAULT"
gluon_tcgen05:
.text.gluon_tcgen05:
[----:B------:R-:W1:Y:S01]  /*0000*/  LDC R1, c[0x0][0x37c] ;  /* 0x0000df00ff017b82 */ /* 0x000e620000000800 */
[----:B------:R-:W2:Y:S02]  /*0010*/  S2R R0, SR_TID.X ;  /* 0x0000000000007919 */ /* 0x000ea40000002100 */
[----:B--2---:R-:W-:-:S13]  /*0020*/  ISETP.GE.U32.AND P2, PT, R0, 0x20, PT ;  /* 0x000000200000780c */ /* 0x004fda0003f46070 */
[----:B------:R-:W-:Y:S05]  /*0030*/  @P2 BRA `(.L_x_0) ;  /* 0x0000000000b82947 */ /* 0x000fea0003800000 */
[----:B------:R-:W2:Y:S01]  /*0040*/  S2UR UR6, SR_CgaCtaId ;  /* 0x00000000000679c3 */ /* 0x000ea20000008800 */
[----:B------:R-:W-:Y:S01]  /*0050*/  NOP ;  /* 0x0000000000007918 */ /* 0x000fe20000000000 */
[----:B------:R-:W-:Y:S02]  /*0060*/  UMOV UR4, 0x40 ;  /* 0x0000004000047882 */ /* 0x000fe40000000000 */
[----:B--2---:R-:W-:-:S09]  /*0070*/  ULEA UR4, UR6, UR4, 0x18 ;  /* 0x0000000406047291 */ /* 0x004fd2000f8ec0ff */
[----:B------:R-:W2:Y:S01]  /*0080*/  LDS.U8 R2, [UR4] ;  /* 0x00000004ff027984 */ /* 0x000ea20008000000 */
[----:B------:R-:W-:Y:S02]  /*0090*/  UMOV UR4, 0x400 ;  /* 0x0000040000047882 */ /* 0x000fe40000000000 */
[----:B------:R-:W-:Y:S01]  /*00a0*/  ULEA UR4, UR6, UR4, 0x18 ;  /* 0x0000000406047291 */ /* 0x000fe2000f8ec0ff */
[----:B--2---:R-:W-:-:S13]  /*00b0*/  ISETP.NE.AND P0, PT, R2, RZ, PT ;  /* 0x000000ff0200720c */ /* 0x004fda0003f05270 */
[----:B------:R-:W-:Y:S05]  /*00c0*/  @P0 BRA `(.L_x_1) ;  /* 0x00000000007c0947 */ /* 0x000fea0003800000 */
[----:B------:R-:W-:-:S13]  /*00d0*/  ELECT P0, URZ, PT ;  /* 0x0000000000ff782f */ /* 0x000fda0003800000 */
[----:B------:R-:W-:Y:S05]  /*00e0*/  @!P0 BRA `(.L_x_2) ;  /* 0x0000000000848947 */ /* 0x000fea0003800000 */
[----:B------:R-:W-:Y:S01]  /*00f0*/  UMOV UR5, 0x4 ;  /* 0x0000000400057882 */ /* 0x000fe20000000000 */
[----:B------:R-:W-:Y:S02]  /*0100*/  IMAD.MOV.U32 R5, RZ, RZ, 0x1 ;  /* 0x00000001ff057424 */ /* 0x000fe400078e00ff */
[----:B------:R-:W-:Y:S02]  /*0110*/  IMAD.MOV.U32 R3, RZ, RZ, 0xf ;  /* 0x0000000fff037424 */ /* 0x000fe400078e00ff */
[----:B------:R-:W-:Y:S04]  /*0120*/  DEPBAR.LE SB2, 0x36 ;  /* 0x0000ad800000791a */ /* 0x000fe80000000000 */
[----:B------:R-:W2:Y:S02]  /*0130*/  UTCATOMSWS.FIND_AND_SET.ALIGN UP0, UR5, UR5 ;  /* 0x00000005000575e3 */ /* 0x000ea40008000800 */
[----:B--2---:R-:W-:-:S04]  /*0140*/  PLOP3.LUT P0, PT, PT, PT, UP0, 0x80, 0x8 ;  /* 0x000000000008781c */ /* 0x004fc80003f0f008 */
[----:B------:R-:W-:-:S04]  /*0150*/  SEL R2, RZ, 0xffffffff, !P0 ;  /* 0xffffffffff027807 */ /* 0x000fc80004000000 */
[----:B------:R-:W-:Y:S01]  /*0160*/  ISETP.NE.AND P0, PT, R2, RZ, PT ;  /* 0x000000ff0200720c */ /* 0x000fe20003f05270 */
[----:B------:R-:W-:-:S12]  /*0170*/  IMAD.U32 R2, RZ, RZ, UR5 ;  /* 0x00000005ff027e24 */ /* 0x000fd8000f8e00ff */
[----:B------:R-:W-:Y:S05]  /*0180*/  @P0 BRA `(.L_x_3) ;  /* 0x0000000000240947 */ /* 0x000fea0003800000 */
.L_x_4:
[----:B------:R-:W-:Y:S05]  /*0190*/  NANOSLEEP 0x64 ;  /* 0x000000640000795d */ /* 0x000fea0003800000 */
[----:B------:R-:W-:-:S05]  /*01a0*/  UMOV UR5, 0x4 ;  /* 0x0000000400057882 */ /* 0x000fca0000000000 */
[----:B------:R-:W-:Y:S04]  /*01b0*/  DEPBAR.LE SB2, 0x36 ;  /* 0x0000ad800000791a */ /* 0x000fe80000000000 */
[----:B------:R-:W2:Y:S02]  /*01c0*/  UTCATOMSWS.FIND_AND_SET.ALIGN UP0, UR5, UR5 ;  /* 0x00000005000575e3 */ /* 0x000ea40008000800 */
[----:B--2---:R-:W-:-:S04]  /*01d0*/  PLOP3.LUT P0, PT, PT, PT, UP0, 0x80, 0x8 ;  /* 0x000000000008781c */ /* 0x004fc80003f0f008 */
[----:B------:R-:W-:-:S04]  /*01e0*/  SEL R2, RZ, 0xffffffff, !P0 ;  /* 0xffffffffff027807 */ /* 0x000fc80004000000 */
[----:B------:R-:W-:Y:S01]  /*01f0*/  ISETP.NE.AND P0, PT, R2, RZ, PT ;  /* 0x000000ff0200720c */ /* 0x000fe20003f05270 */
[----:B------:R-:W-:-:S12]  /*0200*/  IMAD.U32 R2, RZ, RZ, UR5 ;  /* 0x00000005ff027e24 */ /* 0x000fd8000f8e00ff */
[----:B------:R-:W-:Y:S05]  /*0210*/  @!P0 BRA `(.L_x_4) ;  /* 0xfffffffc00dc8947 */ /* 0x000fea000383ffff */
.L_x_3:
[C---:B------:R-:W-:Y:S01]  /*0220*/  VIADD R4, R2.reuse, 0x10 ;  /* 0x0000001002047836 */ /* 0x040fe20000000000 */
[----:B------:R-:W-:Y:S01]  /*0230*/  UMOV UR5, 0x50 ;  /* 0x0000005000057882 */ /* 0x000fe20000000000 */
[----:B------:R-:W-:Y:S01]  /*0240*/  SHF.L.U32 R3, R3, R2, RZ ;  /* 0x0000000203037219 */ /* 0x000fe200000006ff */
[----:B------:R-:W-:Y:S01]  /*0250*/  ULEA UR5, UR6, UR5, 0x18 ;  /* 0x0000000506057291 */ /* 0x000fe2000f8ec0ff */
[----:B------:R-:W-:Y:S01]  /*0260*/  IMAD.SHL.U32 R2, R2, 0x20, RZ ;  /* 0x0000002002027824 */ /* 0x000fe200078e00ff */
[----:B------:R-:W-:-:S04]  /*0270*/  SHF.L.U32 R4, R5, R4, RZ ;  /* 0x0000000405047219 */ /* 0x000fc800000006ff */
[----:B------:R-:W-:-:S05]  /*0280*/  LOP3.LUT R3, R4, R3, RZ, 0xfc, !PT ;  /* 0x0000000304037212 */ /* 0x000fca00078efcff */
[----:B------:R2:W-:Y:S04]  /*0290*/  ATOMS.OR RZ, [UR5], R3 ;  /* 0x00000003ffff798c */ /* 0x0005e8000b000005 */
[----:B------:R2:W-:Y:S01]  /*02a0*/  STS [UR4], R2 ;  /* 0x00000002ff007988 */ /* 0x0005e20008000804 */
[----:B------:R-:W-:Y:S05]  /*02b0*/  BRA `(.L_x_2) ;  /* 0x0000000000107947 */ /* 0x000fea0003800000 */
.L_x_1:
[----:B------:R-:W-:Y:S01]  /*02c0*/  IMAD.MOV.U32 R3, RZ, RZ, -0x1 ;  /* 0xffffffffff037424 */ /* 0x000fe200078e00ff */
[----:B------:R-:W-:-:S04]  /*02d0*/  MOV R2, 0x300 ;  /* 0x0000030000027802 */ /* 0x000fc80000000f00 */
[----:B------:R2:W-:Y:S03]  /*02e0*/  STS [UR4], R3 ;  /* 0x00000003ff007988 */ /* 0x0005e60008000804 */
[----:B-12---:R-:W-:Y:S05]  /*02f0*/  CALL.REL.NOINC `($__internal_1_$__cuda_sm10x_tcgen05_guardrail_trap_phase_invalid_during_alloc) ;  /* 0x0000002800447944 */ /* 0x006fea0003c00000 */
.L_x_2:
[----:B------:R-:W-:Y:S05]  /*0300*/  WARPSYNC.ALL ;  /* 0x0000000000007948 */ /* 0x000fea0003800000 */
[----:B------:R-:W-:Y:S01]  /*0310*/  NOP ;  /* 0x0000000000007918 */ /* 0x000fe20000000000 */
.L_x_0:
[----:B------:R-:W3:Y:S08]  /*0320*/  S2UR UR4, SR_CgaCtaId ;  /* 0x00000000000479c3 */ /* 0x000ef00000008800 */
[----:B------:R-:W-:Y:S01]  /*0330*/  BAR.SYNC.DEFER_BLOCKING 0x0 ;  /* 0x0000000000007b1d */ /* 0x000fe20000010000 */
[----:B------:R-:W-:-:S05]  /*0340*/  LOP3.LUT R36, R0, 0xff, RZ, 0xc0, !PT ;  /* 0x000000ff00247812 */ /* 0x000fca00078ec0ff */
[----:B------:R-:W-:Y:S02]  /*0350*/  UMOV UR8, 0x400 ;  /* 0x0000040000087882 */ /* 0x000fe40000000000 */
[----:B--2---:R-:W2:Y:S08]  /*0360*/  LDC R3, c[0x0][0x398] ;  /* 0x0000e600ff037b82 */ /* 0x004eb00000000800 */
[----:B------:R-:W4:Y:S01]  /*0370*/  LDC R6, c[0x0][0x3a0] ;  /* 0x0000e800ff067b82 */ /* 0x000f220000000800 */
[----:B---3--:R-:W-:-:S07]  /*0380*/  ULEA UR8, UR4, UR8, 0x18 ;  /* 0x0000000804087291 */ /* 0x008fce000f8ec0ff */
[----:B------:R-:W3:Y:S02]  /*0390*/  S2UR UR15, SR_CTAID.Y ;  /* 0x00000000000f79c3 */ /* 0x000ee40000002600 */
[----:B------:R-:W5:Y:S06]  /*03a0*/  LDS R4, [UR8] ;  /* 0x00000008ff047984 */ /* 0x000f6c0008000800 */
[----:B------:R-:W-:Y:S06]  /*03b0*/  BAR.SYNC.DEFER_BLOCKING 0x0 ;  /* 0x0000000000007b1d */ /* 0x000fec0000010000 */
[----:B------:R-:W-:Y:S05]  /*03c0*/  @P2 BRA `(.L_x_5) ;  /* 0x0000000000182947 */ /* 0x000fea0003800000 */
[----:B------:R-:W-:Y:S01]  /*03d0*/  ELECT P0, URZ, PT ;  /* 0x0000000000ff782f */ /* 0x000fe20003800000 */
[----:B------:R-:W-:Y:S01]  /*03e0*/  IMAD.MOV.U32 R2, RZ, RZ, 0x1 ;  /* 0x00000001ff027424 */ /* 0x000fe200078e00ff */
[----:B------:R-:W-:Y:S01]  /*03f0*/  UMOV UR5, 0x40 ;  /* 0x0000004000057882 */ /* 0x000fe20000000000 */
[----:B------:R-:W-:Y:S01]  /*0400*/  UVIRTCOUNT.DEALLOC.SMPOOL 0x80 ;  /* 0x000000800000784c */ /* 0x000fe20000000000 */
[----:B------:R-:W-:-:S09]  /*0410*/  ULEA UR5, UR4, UR5, 0x18 ;  /* 0x0000000504057291 */ /* 0x000fd2000f8ec0ff */
[----:B------:R5:W-:Y:S03]  /*0420*/  @P0 STS.U8 [UR5], R2 ;  /* 0x00000002ff000988 */ /* 0x000be60008000005 */
.L_x_5:
[----:B------:R-:W5:Y:S01]  /*0430*/  S2UR UR4, SR_CTAID.Z ;  /* 0x00000000000479c3 */ /* 0x000f620000002700 */
[----:B------:R-:W4:Y:S01]  /*0440*/  LDCU UR5, c[0x0][0x370] ;  /* 0x00006e00ff0577ac */ /* 0x000f220008000800 */
[C---:B------:R-:W-:Y:S01]  /*0450*/  ISETP.GE.U32.AND P0, PT, R36.reuse, 0x20, PT ;  /* 0x000000202400780c */ /* 0x040fe20003f06070 */
[----:B--2--5:R-:W-:Y:S01]  /*0460*/  VIADD R2, R3, 0xffffffff ;  /* 0xffffffff03027836 */ /* 0x024fe20000000000 */
[C---:B------:R-:W-:Y:S01]  /*0470*/  ISETP.NE.U32.AND P3, PT, R36.reuse, RZ, PT ;  /* 0x000000ff2400720c */ /* 0x040fe20003f65070 */
[----:B------:R-:W2:Y:S01]  /*0480*/  LDCU UR6, c[0x0][0x374] ;  /* 0x00006e80ff0677ac */ /* 0x000ea20008000800 */
[----:B------:R-:W-:Y:S01]  /*0490*/  LEA R12, R36, UR8, 0x2 ;  /* 0x00000008240c7c11 */ /* 0x000fe2000f8e10ff */
[----:B----4-:R-:W-:Y:S01]  /*04a0*/  VIADD R9, R6, 0xffffffff ;  /* 0xffffffff06097836 */ /* 0x010fe20000000000 */
[----:B------:R-:W4:Y:S01]  /*04b0*/  S2UR UR7, SR_CTAID.X ;  /* 0x00000000000779c3 */ /* 0x000f220000002500 */
[----:B------:R-:W5:Y:S01]  /*04c0*/  LDCU.64 UR20, c[0x0][0x3c0] ;  /* 0x00007800ff1477ac */ /* 0x000f620008000a00 */
[----:B------:R-:W-:Y:S01]  /*04d0*/  R2UR UR23, R4 ;  /* 0x00000000041772ca */ /* 0x000fe200000e0000 */
[----:B------:R-:W-:Y:S04]  /*04e0*/  BSSY.RECONVERGENT B0, `(.L_x_6) ;  /* 0x0000011000007945 */ /* 0x000fe80003800200 */
[----:B------:R3:W-:Y:S01]  /*04f0*/  @!P0 STS [R12], RZ ;  /* 0x000000ff0c008388 */ /* 0x0007e20000000800 */
[----:B------:R-:W-:-:S03]  /*0500*/  NOP ;  /* 0x0000000000007918 */ /* 0x000fc60000000000 */
[----:B------:R3:W-:Y:S02]  /*0510*/  @!P3 STS [UR8+0x24], R2 ;  /* 0x00002402ff00b988 */ /* 0x0007e40008000808 */
[----:B--23--:R-:W-:Y:S02]  /*0520*/  UIMAD UR4, UR4, UR6, UR15 ;  /* 0x00000006040472a4 */ /* 0x00cfe4000f8e020f */
[----:B------:R2:W-:Y:S02]  /*0530*/  @!P3 STS [UR8+0x20], R9 ;  /* 0x00002009ff00b988 */ /* 0x0005e40008000808 */
[----:B----4-:R-:W-:-:S04]  /*0540*/  UIMAD UR4, UR4, UR5, UR7 ;  /* 0x00000005040472a4 */ /* 0x010fc8000f8e0207 */
[----:B------:R-:W-:-:S04]  /*0550*/  UIMAD UR4, UR4, 0x180, URZ ;  /* 0x00000180040478a4 */ /* 0x000fc8000f8e02ff */
[----:B-----5:R-:W-:-:S04]  /*0560*/  UIADD3 UR24, UP0, UPT, UR4, UR20, URZ ;  /* 0x0000001404187290 */ /* 0x020fc8000ff1e0ff */
[----:B------:R-:W-:Y:S01]  /*0570*/  ULEA.HI.X.SX32 UR25, UR4, UR21, 0x1, UP0 ;  /* 0x0000001504197291 */ /* 0x000fe200080f0eff */
[----:B--2---:R-:W-:Y:S11]  /*0580*/  @P3 BRA `(.L_x_7) ;  /* 0x0000000000183947 */ /* 0x004ff60003800000 */
[----:B------:R-:W2:Y:S01]  /*0590*/  LDS R3, [UR8+0x8] ;  /* 0x00000808ff037984 */ /* 0x000ea20008000800 */
[----:B------:R-:W3:Y:S01]  /*05a0*/  LDC.64 R10, c[0x0][0x380] ;  /* 0x0000e000ff0a7b82 */ /* 0x000ee20000000a00 */
[----:B------:R-:W-:Y:S02]  /*05b0*/  IMAD.MOV.U32 R4, RZ, RZ, 0x70 ;  /* 0x00000070ff047424 */ /* 0x000fe400078e00ff */
[----:B---3--:R3:W-:Y:S03]  /*05c0*/  STS.64 [UR8], R10 ;  /* 0x0000000aff007988 */ /* 0x0087e60008000a08 */
[----:B--2---:R-:W-:-:S05]  /*05d0*/  LOP3.LUT R3, R3, 0x10, R4, 0xd8, !PT ;  /* 0x0000001003037812 */ /* 0x004fca00078ed804 */
[----:B------:R3:W-:Y:S02]  /*05e0*/  STS [UR8+0x8], R3 ;  /* 0x00000803ff007988 */ /* 0x0007e40008000808 */
.L_x_7:
[----:B------:R-:W-:Y:S05]  /*05f0*/  BSYNC.RECONVERGENT B0 ;  /* 0x0000000000007941 */ /* 0x000fea0003800200 */
.L_x_6:
[----:B------:R-:W-:Y:S04]  /*0600*/  BSSY.RECONVERGENT B0, `(.L_x_8) ;  /* 0x000000a000007945 */ /* 0x000fe80003800200 */
[----:B------:R-:W-:Y:S05]  /*0610*/  @P3 BRA `(.L_x_9) ;  /* 0x0000000000203947 */ /* 0x000fea0003800000 */
[----:B---3--:R-:W2:Y:S01]  /*0620*/  LDS R3, [UR8+0x34] ;  /* 0x00003408ff037984 */ /* 0x008ea20008000800 */
[----:B------:R-:W-:Y:S02]  /*0630*/  IMAD.MOV.U32 R4, RZ, RZ, 0x1f000000 ;  /* 0x1f000000ff047424 */ /* 0x000fe400078e00ff */
[----:B------:R-:W-:Y:S01]  /*0640*/  @!P3 IMAD.MOV.U32 R5, RZ, RZ, 0x3f ;  /* 0x0000003fff05b424 */ /* 0x000fe200078e00ff */
[----:B------:R-:W3:Y:S02]  /*0650*/  @!P3 LDS R8, [UR8+0x38] ;  /* 0x00003808ff08b984 */ /* 0x000ee40008000800 */
[----:B--2---:R-:W-:Y:S02]  /*0660*/  LOP3.LUT R3, R3, 0xff000000, R4, 0xb8, !PT ;  /* 0xff00000003037812 */ /* 0x004fe400078eb804 */
[----:B---3--:R-:W-:-:S03]  /*0670*/  @!P3 LOP3.LUT R4, R8, 0xff, R5, 0xb8, !PT ;  /* 0x000000ff0804b812 */ /* 0x008fc600078eb805 */
[----:B------:R2:W-:Y:S04]  /*0680*/  STS [UR8+0x34], R3 ;  /* 0x00003403ff007988 */ /* 0x0005e80008000808 */
[----:B------:R2:W-:Y:S02]  /*0690*/  @!P3 STS [UR8+0x38], R4 ;  /* 0x00003804ff00b988 */ /* 0x0005e40008000808 */
.L_x_9:
[----:B------:R-:W-:Y:S05]  /*06a0*/  BSYNC.RECONVERGENT B0 ;  /* 0x0000000000007941 */ /* 0x000fea0003800200 */
.L_x_8:
[----:B------:R-:W-:Y:S04]  /*06b0*/  BSSY.RECONVERGENT B0, `(.L_x_10) ;  /* 0x000000e000007945 */ /* 0x000fe80003800200 */
[----:B------:R-:W-:Y:S05]  /*06c0*/  @P3 BRA `(.L_x_11) ;  /* 0x0000000000303947 */ /* 0x000fea0003800000 */
[----:B--2---:R-:W2:Y:S01]  /*06d0*/  LDS R4, [UR8+0x34] ;  /* 0x00003408ff047984 */ /* 0x004ea20008000800 */
[----:B---3--:R-:W3:Y:S03]  /*06e0*/  LDC.64 R10, c[0x0][0x3a8] ;  /* 0x0000ea00ff0a7b82 */ /* 0x008ee60000000a00 */
[----:B------:R-:W4:Y:S01]  /*06f0*/  LDS R3, [UR8+0x1c] ;  /* 0x00001c08ff037984 */ /* 0x000f220008000800 */
[C---:B---3--:R-:W-:Y:S01]  /*0700*/  SHF.L.U64.HI R8, R10.reuse, 0x1, R11 ;  /* 0x000000010a087819 */ /* 0x048fe2000001020b */
[----:B------:R-:W-:-:S03]  /*0710*/  IMAD.SHL.U32 R5, R10, 0x2, RZ ;  /* 0x000000020a057824 */ /* 0x000fc600078e00ff */
[--C-:B------:R-:W-:Y:S02]  /*0720*/  SHF.R.U32.HI R10, RZ, 0x4, R8.reuse ;  /* 0x00000004ff0a7819 */ /* 0x100fe40000011608 */
[----:B------:R-:W-:-:S05]  /*0730*/  SHF.R.U64 R5, R5, 0x4, R8 ;  /* 0x0000000405057819 */ /* 0x000fca0000001208 */
[----:B------:R5:W-:Y:S01]  /*0740*/  STS [UR8+0xc], R5 ;  /* 0x00000c05ff007988 */ /* 0x000be20008000808 */
[----:B--2---:R-:W-:Y:S02]  /*0750*/  LOP3.LUT R4, R4, 0x7, RZ, 0xb8, !PT ;  /* 0x0000000704047812 */ /* 0x004fe400078eb8ff */
[----:B----4-:R-:W-:-:S03]  /*0760*/  LOP3.LUT R3, R3, 0xf, R10, 0xb8, !PT ;  /* 0x0000000f03037812 */ /* 0x010fc600078eb80a */
[----:B------:R5:W-:Y:S04]  /*0770*/  STS [UR8+0x34], R4 ;  /* 0x00003404ff007988 */ /* 0x000be80008000808 */
[----:B------:R5:W-:Y:S02]  /*0780*/  STS [UR8+0x1c], R3 ;  /* 0x00001c03ff007988 */ /* 0x000be40008000808 */
.L_x_11:
[----:B------:R-:W-:Y:S05]  /*0790*/  BSYNC.RECONVERGENT B0 ;  /* 0x0000000000007941 */ /* 0x000fea0003800200 */
.L_x_10:
[----:B------:R-:W-:Y:S04]  /*07a0*/  BSSY.RECONVERGENT B1, `(.L_x_12) ;  /* 0x000001a000017945 */ /* 0x000fe80003800200 */
[----:B------:R-:W-:Y:S04]  /*07b0*/  BSSY.RELIABLE B0, `(.L_x_13) ;  /* 0x0000015000007945 */ /* 0x000fe80003800100 */
[----:B------:R-:W-:Y:S05]  /*07c0*/  @P3 BRA `(.L_x_14) ;  /* 0x0000000000203947 */ /* 0x000fea0003800000 */
[----:B--23-5:R-:W2:Y:S02]  /*07d0*/  LDS R3, [UR8+0x34] ;  /* 0x00003408ff037984 */ /* 0x02cea40008000800 */
[----:B--2---:R-:W-:-:S05]  /*07e0*/  LOP3.LUT R3, R3, 0x38, RZ, 0xb8, !PT ;  /* 0x0000003803037812 */ /* 0x004fca00078eb8ff */
[----:B------:R2:W-:Y:S01]  /*07f0*/  STS [UR8+0x34], R3 ;  /* 0x00003403ff007988 */ /* 0x0005e20008000808 */
[----:B------:R-:W-:Y:S05]  /*0800*/  @P3 BRA `(.L_x_15) ;  /* 0x0000000000203947 */ /* 0x000fea0003800000 */
[----:B--2---:R-:W2:Y:S01]  /*0810*/  LDS R3, [UR8+0x8] ;  /* 0x00000808ff037984 */ /* 0x004ea20008000800 */
[----:B------:R-:W-:-:S05]  /*0820*/  IMAD.MOV.U32 R4, RZ, RZ, 0x780 ;  /* 0x00000780ff047424 */ /* 0x000fca00078e00ff */
[----:B--2---:R-:W-:-:S05]  /*0830*/  LOP3.LUT R3, R3, 0x300, R4, 0xd8, !PT ;  /* 0x0000030003037812 */ /* 0x004fca00078ed804 */
[----:B------:R4:W-:Y:S02]  /*0840*/  STS [UR8+0x8], R3 ;  /* 0x00000803ff007988 */ /* 0x0009e40008000808 */
.L_x_14:
[----:B------:R-:W-:Y:S05]  /*0850*/  @P3 BRA `(.L_x_16) ;  /* 0x0000000000283947 */ /* 0x000fea0003800000 */
[----:B--2345:R-:W2:Y:S02]  /*0860*/  LDS R3, [UR8+0x8] ;  /* 0x00000808ff037984 */ /* 0x03cea40008000800 */
[----:B--2---:R-:W-:-:S05]  /*0870*/  LOP3.LUT R3, R3, 0x1800, RZ, 0xb8, !PT ;  /* 0x0000180003037812 */ /* 0x004fca00078eb8ff */
[----:B------:R3:W-:Y:S02]  /*0880*/  STS [UR8+0x8], R3 ;  /* 0x00000803ff007988 */ /* 0x0007e40008000808 */
.L_x_15:
[----:B------:R-:W-:Y:S05]  /*0890*/  @P3 BREAK.RELIABLE B0 ;  /* 0x0000000000003942 */ /* 0x000fea0003800100 */
[----:B------:R-:W-:Y:S05]  /*08a0*/  @P3 BRA `(.L_x_17) ;  /* 0x0000000000243947 */ /* 0x000fea0003800000 */
[----:B------:R-:W4:Y:S01]  /*08b0*/  LDS R4, [UR8+0x8] ;  /* 0x00000808ff047984 */ /* 0x000f220008000800 */
[----:B--23--:R-:W-:-:S05]  /*08c0*/  IMAD.MOV.U32 R3, RZ, RZ, 0x6000 ;  /* 0x00006000ff037424 */ /* 0x00cfca00078e00ff */
[----:B----4-:R-:W-:-:S04]  /*08d0*/  LOP3.LUT R3, R4, 0x4000, R3, 0xd8, !PT ;  /* 0x0000400004037812 */ /* 0x010fc800078ed803 */
[----:B------:R-:W-:-:S05]  /*08e0*/  LOP3.LUT R3, R3, 0x400000, RZ, 0xb8, !PT ;  /* 0x0040000003037812 */ /* 0x000fca00078eb8ff */
[----:B------:R2:W-:Y:S02]  /*08f0*/  STS [UR8+0x8], R3 ;  /* 0x00000803ff007988 */ /* 0x0005e40008000808 */
.L_x_16:
[----:B------:R-:W-:Y:S05]  /*0900*/  BSYNC.RELIABLE B0 ;  /* 0x0000000000007941 */ /* 0x000fea0003800100 */
.L_x_13:
[----:B--2345:R-:W2:Y:S02]  /*0910*/  @!P3 LDS R3, [UR8+0x8] ;  /* 0x00000808ff03b984 */ /* 0x03cea40008000800 */
[----:B--2---:R-:W-:-:S05]  /*0920*/  @!P3 LOP3.LUT R3, R3, 0x8000, RZ, 0xb8, !PT ;  /* 0x000080000303b812 */ /* 0x004fca00078eb8ff */
[----:B------:R4:W-:Y:S02]  /*0930*/  @!P3 STS [UR8+0x8], R3 ;  /* 0x00000803ff00b988 */ /* 0x0009e40008000808 */
.L_x_17:
[----:B------:R-:W-:Y:S05]  /*0940*/  BSYNC.RECONVERGENT B1 ;  /* 0x0000000000017941 */ /* 0x000fea0003800200 */
.L_x_12:
[----:B------:R-:W-:Y:S05]  /*0950*/  WARPSYNC.ALL ;  /* 0x0000000000007948 */ /* 0x000fea0003800000 */
[----:B------:R-:W-:Y:S01]  /*0960*/  NOP ;  /* 0x0000000000007918 */ /* 0x000fe20000000000 */
[----:B------:R-:W-:Y:S05]  /*0970*/  @P0 BRA `(.L_x_18) ;  /* 0x0000000000300947 */ /* 0x000fea0003800000 */
[----:B--234-:R-:W2:Y:S01]  /*0980*/  S2R R3, SR_LANEID ;  /* 0x0000000000037919 */ /* 0x01cea20000000000 */
[----:B------:R-:W-:Y:S05]  /*0990*/  WARPSYNC.ALL ;  /* 0x0000000000007948 */ /* 0x000fea0003800000 */
[----:B------:R-:W-:Y:S01]  /*09a0*/  NOP ;  /* 0x0000000000007918 */ /* 0x000fe20000000000 */
[----:B--2---:R-:W-:-:S05]  /*09b0*/  IMAD.SHL.U32 R3, R3, 0x4, RZ ;  /* 0x0000000403037824 */ /* 0x004fca00078e00ff */
[----:B------:R-:W2:Y:S01]  /*09c0*/  LDS R7, [R3+UR8] ;  /* 0x0000000803077984 */ /* 0x000ea20008000800 */
[----:B------:R-:W-:-:S05]  /*09d0*/  IADD3 R4, P1, PT, R3, UR24, RZ ;  /* 0x0000001803047c10 */ /* 0x000fca000ff3e0ff */
[----:B------:R-:W-:-:S05]  /*09e0*/  IMAD.X R5, RZ, RZ, UR25, P1 ;  /* 0x00000019ff057e24 */ /* 0x000fca00088e06ff */
[----:B--2---:R5:W2:Y:S01]  /*09f0*/  ATOMG.E.EXCH.STRONG.GPU PT, RZ, [R4], R7 ;  /* 0x0000000704ff73a8 */ /* 0x004aa200041ee100 */
[----:B------:R-:W-:-:S04]  /*0a00*/  DEPBAR {5,4,3,2,1,0} ;  /* 0x0000003f0000791a */ /* 0x000fc80000000000 */
[----:B------:R-:W3:Y:S02]  /*0a10*/  CCTL.E.C.LDCU.IV.DEEP [UR24] ;  /* 0x0000000018007540 */ /* 0x000ee40009c08000 */
[----:B---3--:R5:W-:Y:S01]  /*0a20*/  UTMACCTL.IV [UR24] ;  /* 0x00000000180079b9 */ /* 0x008be20008000000 */
[----:B------:R-:W-:Y:S01]  /*0a30*/  NOP ;  /* 0x0000000000007918 */ /* 0x000fe20000000000 */
.L_x_18:
[----:B------:R-:W-:Y:S05]  /*0a40*/  @P0 BRA `(.L_x_19) ;  /* 0x00000000000c0947 */ /* 0x000fea0003800000 */
[----:B------:R0:W-:Y:S01]  /*0a50*/  UTMACMDFLUSH ;  /* 0x00000000000079b7 */ /* 0x0001e20000000000 */
[----:B------:R-:W-:Y:S05]  /*0a60*/  @P0 BRA `(.L_x_19) ;  /* 0x0000000000040947 */ /* 0x000fea0003800000 */
[----:B------:R-:W-:-:S04]  /*0a70*/  DEPBAR.LE SB0, 0x0 ;  /* 0x000080000000791a */ /* 0x000fc80000000000 */
.L_x_19:
[----:B------:R-:W-:Y:S05]  /*0a80*/  WARPSYNC.ALL ;  /* 0x0000000000007948 */ /* 0x000fea0003800000 */
[----:B------:R-:W-:Y:S01]  /*0a90*/  NOP ;  /* 0x0000000000007918 */ /* 0x000fe20000000000 */
[----:B--2---:R-:W-:Y:S06]  /*0aa0*/  BAR.SYNC.DEFER_BLOCKING 0x0 ;  /* 0x0000000000007b1d */ /* 0x004fec0000010000 */
[----:B------:R-:W-:Y:S02]  /*0ab0*/  BSSY.RECONVERGENT B1, `(.L_x_20) ;  /* 0x000000b000017945 */ /* 0x000fe40003800200 */
[----:B------:R-:W-:Y:S06]  /*0ac0*/  BAR.SYNC.DEFER_BLOCKING 0x0 ;  /* 0x0000000000007b1d */ /* 0x000fec0000010000 */
[----:B------:R2:W-:Y:S01]  /*0ad0*/  @!P0 STS [R12], RZ ;  /* 0x000000ff0c008388 */ /* 0x0005e20000000800 */
[----:B------:R-:W-:Y:S01]  /*0ae0*/  NOP ;  /* 0x0000000000007918 */ /* 0x000fe20000000000 */
[----:B------:R-:W-:Y:S05]  /*0af0*/  @P3 BRA `(.L_x_21) ;  /* 0x0000000000183947 */ /* 0x000fea0003800000 */
[----:B---34-:R-:W3:Y:S01]  /*0b00*/  LDS R3, [UR8+0x8] ;  /* 0x00000808ff037984 */ /* 0x018ee20008000800 */
[----:B------:R-:W4:Y:S01]  /*0b10*/  LDC.64 R10, c[0x0][0x388] ;  /* 0x0000e200ff0a7b82 */ /* 0x000f220000000a00 */
[----:B-----5:R-:W-:Y:S02]  /*0b20*/  IMAD.MOV.U32 R4, RZ, RZ, 0x70 ;  /* 0x00000070ff047424 */ /* 0x020fe400078e00ff */
[----:B----4-:R4:W-:Y:S03]  /*0b30*/  STS.64 [UR8], R10 ;  /* 0x0000000aff007988 */ /* 0x0109e60008000a08 */
[----:B---3--:R-:W-:-:S05]  /*0b40*/  LOP3.LUT R3, R3, 0x10, R4, 0xd8, !PT ;  /* 0x0000001003037812 */ /* 0x008fca00078ed804 */
[----:B------:R4:W-:Y:S02]  /*0b50*/  STS [UR8+0x8], R3 ;  /* 0x00000803ff007988 */ /* 0x0009e40008000808 */
.L_x_21:
[----:B-----5:R-:W-:Y:S05]  /*0b60*/  BSYNC.RECONVERGENT B1 ;  /* 0x0000000000017941 */ /* 0x020fea0003800200 */
.L_x_20:
[----:B------:R-:W-:Y:S04]  /*0b70*/  BSSY.RECONVERGENT B2, `(.L_x_22) ;  /* 0x000000f000027945 */ /* 0x000fe80003800200 */
[----:B------:R-:W-:Y:S04]  /*0b80*/  BSSY.RELIABLE B1, `(.L_x_23) ;  /* 0x000000c000017945 */ /* 0x000fe80003800100 */
[----:B------:R-:W-:Y:S05]  /*0b90*/  @P3 BRA `(.L_x_24) ;  /* 0x0000000000283947 */ /* 0x000fea0003800000 */
[----:B---34-:R-:W3:Y:S01]  /*0ba0*/  LDS R3, [UR8+0x34] ;  /* 0x00003408ff037984 */ /* 0x018ee20008000800 */
[----:B------:R-:W-:Y:S01]  /*0bb0*/  IMAD.MOV.U32 R4, RZ, RZ, 0x1f000000 ;  /* 0x1f000000ff047424 */ /* 0x000fe200078e00ff */
[----:B------:R-:W-:Y:S05]  /*0bc0*/  @P3 BREAK.RELIABLE B1 ;  /* 0x0000000000013942 */ /* 0x000fea0003800100 */
[----:B---3--:R-:W-:-:S05]  /*0bd0*/  LOP3.LUT R3, R3, 0xff000000, R4, 0xb8, !PT ;  /* 0xff00000003037812 */ /* 0x008fca00078eb804 */
[----:B------:R3:W-:Y:S01]  /*0be0*/  STS [UR8+0x34], R3 ;  /* 0x00003403ff007988 */ /* 0x0007e20008000808 */
[----:B------:R-:W-:Y:S05]  /*0bf0*/  @P3 BRA `(.L_x_25) ;  /* 0x0000000000183947 */ /* 0x000fea0003800000 */
[----:B------:R-:W4:Y:S01]  /*0c00*/  LDS R4, [UR8+0x38] ;  /* 0x00003808ff047984 */ /* 0x000f220008000800 */
[----:B---3--:R-:W-:-:S05]  /*0c10*/  IMAD.MOV.U32 R3, RZ, RZ, 0x7f ;  /* 0x0000007fff037424 */ /* 0x008fca00078e00ff */
[----:B----4-:R-:W-:-:S05]  /*0c20*/  LOP3.LUT R3, R4, 0xff, R3, 0xb8, !PT ;  /* 0x000000ff04037812 */ /* 0x010fca00078eb803 */
[----:B------:R5:W-:Y:S02]  /*0c30*/  STS [UR8+0x38], R3 ;  /* 0x00003803ff007988 */ /* 0x000be40008000808 */
.L_x_24:
[----:B------:R-:W-:Y:S05]  /*0c40*/  BSYNC.RELIABLE B1 ;  /* 0x0000000000017941 */ /* 0x000fea0003800100 */
.L_x_23:
[----:B------:R2:W-:Y:S02]  /*0c50*/  @!P3 STS [UR8+0x20], R9 ;  /* 0x00002009ff00b988 */ /* 0x0005e40008000808 */
.L_x_25:
[----:B------:R-:W-:Y:S05]  /*0c60*/  BSYNC.RECONVERGENT B2 ;  /* 0x0000000000027941 */ /* 0x000fea0003800200 */
.L_x_22:
[----:B------:R-:W-:Y:S05]  /*0c70*/  WARPSYNC.ALL ;  /* 0x0000000000007948 */ /* 0x000fea0003800000 */
[----:B------:R-:W-:Y:S01]  /*0c80*/  NOP ;  /* 0x0000000000007918 */ /* 0x000fe20000000000 */
[----:B---345:R-:W3:Y:S01]  /*0c90*/  LDC R3, c[0x0][0x39c] ;  /* 0x0000e700ff037b82 */ /* 0x038ee20000000800 */
[----:B------:R-:W-:Y:S01]  /*0ca0*/  BSSY.RECONVERGENT B2, `(.L_x_26) ;  /* 0x0000010000027945 */ /* 0x000fe20003800200 */
[----:B---3--:R-:W-:-:S05]  /*0cb0*/  VIADD R3, R3, 0xffffffff ;  /* 0xffffffff03037836 */ /* 0x008fca0000000000 */
[----:B------:R3:W-:Y:S01]  /*0cc0*/  @!P3 STS [UR8+0x24], R3 ;  /* 0x00002403ff00b988 */ /* 0x0007e20008000808 */
[----:B------:R-:W-:Y:S05]  /*0cd0*/  @P3 BRA `(.L_x_27) ;  /* 0x0000000000303947 */ /* 0x000fea0003800000 */
[----:B------:R-:W4:Y:S01]  /*0ce0*/  LDS R5, [UR8+0x34] ;  /* 0x00003408ff057984 */ /* 0x000f220008000800 */
[----:B------:R-:W5:Y:S03]  /*0cf0*/  LDC.64 R10, c[0x0][0x3b0] ;  /* 0x0000ec00ff0a7b82 */ /* 0x000f660000000a00 */
[----:B------:R-:W2:Y:S01]  /*0d00*/  LDS R4, [UR8+0x1c] ;  /* 0x00001c08ff047984 */ /* 0x000ea20008000800 */
[C---:B-----5:R-:W-:Y:S01]  /*0d10*/  SHF.L.U64.HI R8, R10.reuse, 0x1, R11 ;  /* 0x000000010a087819 */ /* 0x060fe2000001020b */
[----:B------:R-:W-:-:S03]  /*0d20*/  IMAD.SHL.U32 R7, R10, 0x2, RZ ;  /* 0x000000020a077824 */ /* 0x000fc600078e00ff */
[--C-:B--2---:R-:W-:Y:S02]  /*0d30*/  SHF.R.U32.HI R9, RZ, 0x4, R8.reuse ;  /* 0x00000004ff097819 */ /* 0x104fe40000011608 */
[----:B------:R-:W-:-:S05]  /*0d40*/  SHF.R.U64 R7, R7, 0x4, R8 ;  /* 0x0000000407077819 */ /* 0x000fca0000001208 */
[----:B------:R5:W-:Y:S01]  /*0d50*/  STS [UR8+0xc], R7 ;  /* 0x00000c07ff007988 */ /* 0x000be20008000808 */
[----:B----4-:R-:W-:Y:S02]  /*0d60*/  LOP3.LUT R5, R5, 0x7, RZ, 0xb8, !PT ;  /* 0x0000000705057812 */ /* 0x010fe400078eb8ff */
[----:B------:R-:W-:-:S03]  /*0d70*/  LOP3.LUT R4, R4, 0xf, R9, 0xb8, !PT ;  /* 0x0000000f04047812 */ /* 0x000fc600078eb809 */
[----:B------:R5:W-:Y:S04]  /*0d80*/  STS [UR8+0x34], R5 ;  /* 0x00003405ff007988 */ /* 0x000be80008000808 */
[----:B------:R5:W-:Y:S02]  /*0d90*/  STS [UR8+0x1c], R4 ;  /* 0x00001c04ff007988 */ /* 0x000be40008000808 */
.L_x_27:
[----:B------:R-:W-:Y:S05]  /*0da0*/  BSYNC.RECONVERGENT B2 ;  /* 0x0000000000027941 */ /* 0x000fea0003800200 */
.L_x_26:
[----:B------:R-:W-:Y:S04]  /*0db0*/  BSSY.RECONVERGENT B3, `(.L_x_28) ;  /* 0x000001a000037945 */ /* 0x000fe80003800200 */
[----:B------:R-:W-:Y:S04]  /*0dc0*/  BSSY.RELIABLE B2, `(.L_x_29) ;  /* 0x0000015000027945 */ /* 0x000fe80003800100 */
[----:B------:R-:W-:Y:S05]  /*0dd0*/  @P3 BRA `(.L_x_30) ;  /* 0x0000000000203947 */ /* 0x000fea0003800000 */
[----:B-----5:R-:W4:Y:S02]  /*0de0*/  LDS R4, [UR8+0x34] ;  /* 0x00003408ff047984 */ /* 0x020f240008000800 */
[----:B----4-:R-:W-:-:S05]  /*0df0*/  LOP3.LUT R4, R4, 0x38, RZ, 0xb8, !PT ;  /* 0x0000003804047812 */ /* 0x010fca00078eb8ff */
[----:B------:R4:W-:Y:S01]  /*0e00*/  STS [UR8+0x34], R4 ;  /* 0x00003404ff007988 */ /* 0x0009e20008000808 */
[----:B------:R-:W-:Y:S05]  /*0e10*/  @P3 BRA `(.L_x_31) ;  /* 0x0000000000203947 */ /* 0x000fea0003800000 */
[----:B----4-:R-:W4:Y:S01]  /*0e20*/  LDS R4, [UR8+0x8] ;  /* 0x00000808ff047984 */ /* 0x010f220008000800 */
[----:B------:R-:W-:-:S05]  /*0e30*/  IMAD.MOV.U32 R5, RZ, RZ, 0x780 ;  /* 0x00000780ff057424 */ /* 0x000fca00078e00ff */
[----:B----4-:R-:W-:-:S05]  /*0e40*/  LOP3.LUT R4, R4, 0x300, R5, 0xd8, !PT ;  /* 0x0000030004047812 */ /* 0x010fca00078ed805 */
[----:B------:R4:W-:Y:S02]  /*0e50*/  STS [UR8+0x8], R4 ;  /* 0x00000804ff007988 */ /* 0x0009e40008000808 */
.L_x_30:
[----:B------:R-:W-:Y:S05]  /*0e60*/  @P3 BRA `(.L_x_32) ;  /* 0x0000000000283947 */ /* 0x000fea0003800000 */
[----:B----45:R-:W4:Y:S02]  /*0e70*/  LDS R4, [UR8+0x8] ;  /* 0x00000808ff047984 */ /* 0x030f240008000800 */
[----:B----4-:R-:W-:-:S05]  /*0e80*/  LOP3.LUT R4, R4, 0x1800, RZ, 0xb8, !PT ;  /* 0x0000180004047812 */ /* 0x010fca00078eb8ff */
[----:B------:R5:W-:Y:S02]  /*0e90*/  STS [UR8+0x8], R4 ;  /* 0x00000804ff007988 */ /* 0x000be40008000808 */
.L_x_31:
[----:B------:R-:W-:Y:S05]  /*0ea0*/  @P3 BREAK.RELIABLE B2 ;  /* 0x0000000000023942 */ /* 0x000fea0003800100 */
[----:B------:R-:W-:Y:S05]  /*0eb0*/  @P3 BRA `(.L_x_33) ;  /* 0x0000000000243947 */ /* 0x000fea0003800000 */
[----:B----45:R-:W4:Y:S01]  /*0ec0*/  LDS R4, [UR8+0x8] ;  /* 0x00000808ff047984 */ /* 0x030f220008000800 */
[----:B------:R-:W-:-:S05]  /*0ed0*/  IMAD.MOV.U32 R5, RZ, RZ, 0x6000 ;  /* 0x00006000ff057424 */ /* 0x000fca00078e00ff */
[----:B----4-:R-:W-:-:S04]  /*0ee0*/  LOP3.LUT R4, R4, 0x4000, R5, 0xd8, !PT ;  /* 0x0000400004047812 */ /* 0x010fc800078ed805 */
[----:B------:R-:W-:-:S05]  /*0ef0*/  LOP3.LUT R4, R4, 0x400000, RZ, 0xb8, !PT ;  /* 0x0040000004047812 */ /* 0x000fca00078eb8ff */
[----:B------:R4:W-:Y:S02]  /*0f00*/  STS [UR8+0x8], R4 ;  /* 0x00000804ff007988 */ /* 0x0009e40008000808 */
.L_x_32:
[----:B------:R-:W-:Y:S05]  /*0f10*/  BSYNC.RELIABLE B2 ;  /* 0x0000000000027941 */ /* 0x000fea0003800100 */
.L_x_29:
[----:B----45:R-:W4:Y:S02]  /*0f20*/  @!P3 LDS R4, [UR8+0x8] ;  /* 0x00000808ff04b984 */ /* 0x030f240008000800 */
[----:B----4-:R-:W-:-:S05]  /*0f30*/  @!P3 LOP3.LUT R4, R4, 0x8000, RZ, 0xb8, !PT ;  /* 0x000080000404b812 */ /* 0x010fca00078eb8ff */
[----:B------:R4:W-:Y:S02]  /*0f40*/  @!P3 STS [UR8+0x8], R4 ;  /* 0x00000804ff00b988 */ /* 0x0009e40008000808 */
.L_x_33:
[----:B------:R-:W-:Y:S05]  /*0f50*/  BSYNC.RECONVERGENT B3 ;  /* 0x0000000000037941 */ /* 0x000fea0003800200 */
.L_x_28:
[----:B------:R-:W-:Y:S05]  /*0f60*/  WARPSYNC.ALL ;  /* 0x0000000000007948 */ /* 0x000fea0003800000 */
[----:B------:R-:W-:Y:S01]  /*0f70*/  NOP ;  /* 0x0000000000007918 */ /* 0x000fe20000000000 */
[----:B------:R-:W-:-:S04]  /*0f80*/  UIADD3 UR5, UPT, UPT, UR4, 0x80, URZ ;  /* 0x0000008004057890 */ /* 0x000fc8000fffe0ff */
[----:B------:R-:W-:-:S04]  /*0f90*/  UIADD3 UR26, UP0, UPT, UR5, UR20, URZ ;  /* 0x00000014051a7290 */ /* 0x000fc8000ff1e0ff */
[----:B------:R-:W-:Y:S01]  /*0fa0*/  ULEA.HI.X.SX32 UR27, UR5, UR21, 0x1, UP0 ;  /* 0x00000015051b7291 */ /* 0x000fe200080f0eff */
[----:B------:R-:W-:Y:S11]  /*0fb0*/  @P0 BRA `(.L_x_34) ;  /* 0x0000000000300947 */ /* 0x000ff60003800000 */
[----:B----45:R-:W4:Y:S01]  /*0fc0*/  S2R R4, SR_LANEID ;  /* 0x0000000000047919 */ /* 0x030f220000000000 */
[----:B------:R-:W-:Y:S05]  /*0fd0*/  WARPSYNC.ALL ;  /* 0x0000000000007948 */ /* 0x000fea0003800000 */
[----:B------:R-:W-:Y:S01]  /*0fe0*/  NOP ;  /* 0x0000000000007918 */ /* 0x000fe20000000000 */
[----:B----4-:R-:W-:-:S05]  /*0ff0*/  IMAD.SHL.U32 R8, R4, 0x4, RZ ;  /* 0x0000000404087824 */ /* 0x010fca00078e00ff */
[----:B------:R-:W4:Y:S01]  /*1000*/  LDS R7, [R8+UR8] ;  /* 0x0000000808077984 */ /* 0x000f220008000800 */
[----:B------:R-:W-:-:S05]  /*1010*/  IADD3 R4, P1, PT, R8, UR26, RZ ;  /* 0x0000001a08047c10 */ /* 0x000fca000ff3e0ff */
[----:B------:R-:W-:-:S05]  /*1020*/  IMAD.X R5, RZ, RZ, UR27, P1 ;  /* 0x0000001bff057e24 */ /* 0x000fca00088e06ff */
[----:B----4-:R4:W5:Y:S01]  /*1030*/  ATOMG.E.EXCH.STRONG.GPU PT, RZ, [R4], R7 ;  /* 0x0000000704ff73a8 */ /* 0x01096200041ee100 */
[----:B------:R-:W-:-:S04]  /*1040*/  DEPBAR {5,4,3,2,1,0} ;  /* 0x0000003f0000791a */ /* 0x000fc80000000000 */
[----:B------:R-:W2:Y:S02]  /*1050*/  CCTL.E.C.LDCU.IV.DEEP [UR26] ;  /* 0x000000001a007540 */ /* 0x000ea40009c08000 */
[----:B--2---:R4:W-:Y:S01]  /*1060*/  UTMACCTL.IV [UR26] ;  /* 0x000000001a0079b9 */ /* 0x0049e20008000000 */
[----:B------:R-:W-:Y:S01]  /*1070*/  NOP ;  /* 0x0000000000007918 */ /* 0x000fe20000000000 */
.L_x_34:
[----:B------:R-:W-:Y:S05]  /*1080*/  @P0 BRA `(.L_x_35) ;  /* 0x00000000000c0947 */ /* 0x000fea0003800000 */
[----:B------:R0:W-:Y:S01]  /*1090*/  UTMACMDFLUSH ;  /* 0x00000000000079b7 */ /* 0x0001e20000000000 */
[----:B------:R-:W-:Y:S05]  /*10a0*/  @P0 BRA `(.L_x_35) ;  /* 0x0000000000040947 */ /* 0x000fea0003800000 */
[----:B------:R-:W-:-:S04]  /*10b0*/  DEPBAR.LE SB0, 0x0 ;  /* 0x000080000000791a */ /* 0x000fc80000000000 */
.L_x_35:
[----:B------:R-:W-:Y:S05]  /*10c0*/  WARPSYNC.ALL ;  /* 0x0000000000007948 */ /* 0x000fea0003800000 */
[----:B------:R-:W-:Y:S01]  /*10d0*/  NOP ;  /* 0x0000000000007918 */ /* 0x000fe20000000000 */
[----:B-----5:R-:W-:Y:S06]  /*10e0*/  BAR.SYNC.DEFER_BLOCKING 0x0 ;  /* 0x0000000000007b1d */ /* 0x020fec0000010000 */
[----:B------:R-:W-:Y:S02]  /*10f0*/  BSSY.RECONVERGENT B3, `(.L_x_36) ;  /* 0x000000b000037945 */ /* 0x000fe40003800200 */
[----:B------:R-:W-:Y:S06]  /*1100*/  BAR.SYNC.DEFER_BLOCKING 0x0 ;  /* 0x0000000000007b1d */ /* 0x000fec0000010000 */
[----:B------:R5:W-:Y:S01]  /*1110*/  @!P0 STS [R12], RZ ;  /* 0x000000ff0c008388 */ /* 0x000be20000000800 */
[----:B------:R-:W-:Y:S01]  /*1120*/  NOP ;  /* 0x0000000000007918 */ /* 0x000fe20000000000 */
[----:B------:R-:W-:Y:S05]  /*1130*/  @P3 BRA `(.L_x_37) ;  /* 0x0000000000183947 */ /* 0x000fea0003800000 */
[----:B----4-:R-:W4:Y:S01]  /*1140*/  LDS R4, [UR8+0x8] ;  /* 0x00000808ff047984 */ /* 0x010f220008000800 */
[----:B--2---:R-:W2:Y:S01]  /*1150*/  LDC.64 R8, c[0x0][0x390] ;  /* 0x0000e400ff087b82 */ /* 0x004ea20000000a00 */
[----:B------:R-:W-:Y:S02]  /*1160*/  IMAD.MOV.U32 R5, RZ, RZ, 0x70 ;  /* 0x00000070ff057424 */ /* 0x000fe400078e00ff */
[----:B--2---:R2:W-:Y:S03]  /*1170*/  STS.64 [UR8], R8 ;  /* 0x00000008ff007988 */ /* 0x0045e60008000a08 */
[----:B----4-:R-:W-:-:S05]  /*1180*/  LOP3.LUT R4, R4, 0x10, R5, 0xd8, !PT ;  /* 0x0000001004047812 */ /* 0x010fca00078ed805 */
[----:B------:R2:W-:Y:S02]  /*1190*/  STS [UR8+0x8], R4 ;  /* 0x00000804ff007988 */ /* 0x0005e40008000808 */
.L_x_37:
[----:B----4-:R-:W-:Y:S05]  /*11a0*/  BSYNC.RECONVERGENT B3 ;  /* 0x0000000000037941 */ /* 0x010fea0003800200 */
.L_x_36:
[----:B------:R-:W-:Y:S04]  /*11b0*/  BSSY.RECONVERGENT B4, `(.L_x_38) ;  /* 0x0000011000047945 */ /* 0x000fe80003800200 */
[----:B------:R-:W-:Y:S04]  /*11c0*/  BSSY.RELIABLE B3, `(.L_x_39) ;  /* 0x000000e000037945 */ /* 0x000fe80003800100 */
[----:B------:R-:W-:Y:S05]  /*11d0*/  @P3 BRA `(.L_x_40) ;  /* 0x0000000000243947 */ /* 0x000fea0003800000 */
[----:B--2---:R-:W2:Y:S01]  /*11e0*/  LDS R4, [UR8+0x34] ;  /* 0x00003408ff047984 */ /* 0x004ea20008000800 */
[----:B------:R-:W-:-:S05]  /*11f0*/  IMAD.MOV.U32 R5, RZ, RZ, 0x3f000000 ;  /* 0x3f000000ff057424 */ /* 0x000fca00078e00ff */
[----:B--2---:R-:W-:-:S05]  /*1200*/  LOP3.LUT R4, R4, 0xff000000, R5, 0xb8, !PT ;  /* 0xff00000004047812 */ /* 0x004fca00078eb805 */
[----:B------:R2:W-:Y:S01]  /*1210*/  STS [UR8+0x34], R4 ;  /* 0x00003404ff007988 */ /* 0x0005e20008000808 */
[----:B------:R-:W-:Y:S05]  /*1220*/  @P3 BRA `(.L_x_41) ;  /* 0x00000000001c3947 */ /* 0x000fea0003800000 */
[----:B--2---:R-:W2:Y:S01]  /*1230*/  LDS R4, [UR8+0x38] ;  /* 0x00003808ff047984 */ /* 0x004ea20008000800 */
[----:B------:R-:W-:-:S05]  /*1240*/  IMAD.MOV.U32 R5, RZ, RZ, 0x3f ;  /* 0x0000003fff057424 */ /* 0x000fca00078e00ff */
[----:B--2---:R-:W-:-:S05]  /*1250*/  LOP3.LUT R4, R4, 0xff, R5, 0xb8, !PT ;  /* 0x000000ff04047812 */ /* 0x004fca00078eb805 */
[----:B------:R4:W-:Y:S02]  /*1260*/  STS [UR8+0x38], R4 ;  /* 0x00003804ff007988 */ /* 0x0009e40008000808 */
.L_x_40:
[----:B------:R-:W-:Y:S05]  /*1270*/  @P3 BREAK.RELIABLE B3 ;  /* 0x0000000000033942 */ /* 0x000fea0003800100 */
[----:B------:R-:W-:Y:S05]  /*1280*/  @P3 BRA `(.L_x_42) ;  /* 0x00000000000c3947 */ /* 0x000fea0003800000 */
[----:B------:R2:W-:Y:S02]  /*1290*/  STS [UR8+0x20], R3 ;  /* 0x00002003ff007988 */ /* 0x0005e40008000808 */
.L_x_41:
[----:B------:R-:W-:Y:S05]  /*12a0*/  BSYNC.RELIABLE B3 ;  /* 0x0000000000037941 */ /* 0x000fea0003800100 */
.L_x_39:
[----:B------:R2:W-:Y:S02]  /*12b0*/  @!P3 STS [UR8+0x24], R2 ;  /* 0x00002402ff00b988 */ /* 0x0005e40008000808 */
.L_x_42:
[----:B------:R-:W-:Y:S05]  /*12c0*/  BSYNC.RECONVERGENT B4 ;  /* 0x0000000000047941 */ /* 0x000fea0003800200 */
.L_x_38:
[----:B------:R-:W-:Y:S05]  /*12d0*/  WARPSYNC.ALL ;  /* 0x0000000000007948 */ /* 0x000fea0003800000 */
[----:B------:R-:W-:Y:S01]  /*12e0*/  NOP ;  /* 0x0000000000007918 */ /* 0x000fe20000000000 */
[----:B------:R-:W-:Y:S04]  /*12f0*/  BSSY.RECONVERGENT B4, `(.L_x_43) ;  /* 0x000000e000047945 */ /* 0x000fe80003800200 */
[----:B------:R-:W-:Y:S05]  /*1300*/  @P3 BRA `(.L_x_44) ;  /* 0x0000000000303947 */ /* 0x000fea0003800000 */
[----:B--23--:R-:W2:Y:S01]  /*1310*/  LDS R3, [UR8+0x34] ;  /* 0x00003408ff037984 */ /* 0x00cea20008000800 */
[----:B----4-:R-:W3:Y:S03]  /*1320*/  LDC.64 R4, c[0x0][0x3b8] ;  /* 0x0000ee00ff047b82 */ /* 0x010ee60000000a00 */
        /* <DEDUP_REMOVED lines=10> */
.L_x_44:
[----:B------:R-:W-:Y:S05]  /*13d0*/  BSYNC.RECONVERGENT B4 ;  /* 0x0000000000047941 */ /* 0x000fea0003800200 */
.L_x_43:
[----:B------:R-:W-:Y:S04]  /*13e0*/  BSSY.RECONVERGENT B5, `(.L_x_45) ;  /* 0x000001a000057945 */ /* 0x000fe80003800200 */
[----:B------:R-:W-:Y:S04]  /*13f0*/  BSSY.RELIABLE B4, `(.L_x_46) ;  /* 0x0000015000047945 */ /* 0x000fe80003800100 */
[----:B------:R-:W-:Y:S05]  /*1400*/  @P3 BRA `(.L_x_47) ;  /* 0x0000000000203947 */ /* 0x000fea0003800000 */
[----:B--23--:R-:W2:Y:S02]  /*1410*/  LDS R2, [UR8+0x34] ;  /* 0x00003408ff027984 */ /* 0x00cea40008000800 */
[----:B--2---:R-:W-:-:S05]  /*1420*/  LOP3.LUT R2, R2, 0x38, RZ, 0xb8, !PT ;  /* 0x0000003802027812 */ /* 0x004fca00078eb8ff */
[----:B------:R2:W-:Y:S01]  /*1430*/  STS [UR8+0x34], R2 ;  /* 0x00003402ff007988 */ /* 0x0005e20008000808 */
[----:B------:R-:W-:Y:S05]  /*1440*/  @P3 BRA `(.L_x_48) ;  /* 0x0000000000203947 */ /* 0x000fea0003800000 */
[----:B--2---:R-:W2:Y:S01]  /*1450*/  LDS R2, [UR8+0x8] ;  /* 0x00000808ff027984 */ /* 0x004ea20008000800 */
[----:B------:R-:W-:-:S05]  /*1460*/  IMAD.MOV.U32 R3, RZ, RZ, 0x780 ;  /* 0x00000780ff037424 */ /* 0x000fca00078e00ff */
[----:B--2---:R-:W-:-:S05]  /*1470*/  LOP3.LUT R2, R2, 0x300, R3, 0xd8, !PT ;  /* 0x0000030002027812 */ /* 0x004fca00078ed803 */
[----:B------:R2:W-:Y:S02]  /*1480*/  STS [UR8+0x8], R2 ;  /* 0x00000802ff007988 */ /* 0x0005e40008000808 */
.L_x_47:
[----:B------:R-:W-:Y:S05]  /*1490*/  @P3 BRA `(.L_x_49) ;  /* 0x0000000000283947 */ /* 0x000fea0003800000 */
[----:B--23--:R-:W2:Y:S02]  /*14a0*/  LDS R2, [UR8+0x8] ;  /* 0x00000808ff027984 */ /* 0x00cea40008000800 */
[----:B--2---:R-:W-:-:S05]  /*14b0*/  LOP3.LUT R2, R2, 0x1800, RZ, 0xb8, !PT ;  /* 0x0000180002027812 */ /* 0x004fca00078eb8ff */
[----:B------:R3:W-:Y:S02]  /*14c0*/  STS [UR8+0x8], R2 ;  /* 0x00000802ff007988 */ /* 0x0007e40008000808 */
.L_x_48:
[----:B------:R-:W-:Y:S05]  /*14d0*/  @P3 BREAK.RELIABLE B4 ;  /* 0x0000000000043942 */ /* 0x000fea0003800100 */
[----:B------:R-:W-:Y:S05]  /*14e0*/  @P3 BRA `(.L_x_50) ;  /* 0x0000000000243947 */ /* 0x000fea0003800000 */
[----:B--23--:R-:W2:Y:S01]  /*14f0*/  LDS R2, [UR8+0x8] ;  /* 0x00000808ff027984 */ /* 0x00cea20008000800 */
[----:B------:R-:W-:-:S05]  /*1500*/  IMAD.MOV.U32 R3, RZ, RZ, 0x6000 ;  /* 0x00006000ff037424 */ /* 0x000fca00078e00ff */
[----:B--2---:R-:W-:-:S04]  /*1510*/  LOP3.LUT R2, R2, 0x6000, R3, 0xd8, !PT ;  /* 0x0000600002027812 */ /* 0x004fc800078ed803 */
[----:B------:R-:W-:-:S05]  /*1520*/  LOP3.LUT R2, R2, 0x400000, RZ, 0xb8, !PT ;  /* 0x0040000002027812 */ /* 0x000fca00078eb8ff */
[----:B------:R2:W-:Y:S02]  /*1530*/  STS [UR8+0x8], R2 ;  /* 0x00000802ff007988 */ /* 0x0005e40008000808 */
.L_x_49:
[----:B------:R-:W-:Y:S05]  /*1540*/  BSYNC.RELIABLE B4 ;  /* 0x0000000000047941 */ /* 0x000fea0003800100 */
.L_x_46:
[----:B--23--:R-:W2:Y:S02]  /*1550*/  @!P3 LDS R2, [UR8+0x8] ;  /* 0x00000808ff02b984 */ /* 0x00cea40008000800 */
[----:B--2---:R-:W-:-:S05]  /*1560*/  @!P3 LOP3.LUT R2, R2, 0x8000, RZ, 0xb8, !PT ;  /* 0x000080000202b812 */ /* 0x004fca00078eb8ff */
[----:B------:R2:W-:Y:S02]  /*1570*/  @!P3 STS [UR8+0x8], R2 ;  /* 0x00000802ff00b988 */ /* 0x0005e40008000808 */
.L_x_50:
[----:B------:R-:W-:Y:S05]  /*1580*/  BSYNC.RECONVERGENT B5 ;  /* 0x0000000000057941 */ /* 0x000fea0003800200 */
.L_x_45:
[----:B------:R-:W-:Y:S05]  /*1590*/  WARPSYNC.ALL ;  /* 0x0000000000007948 */ /* 0x000fea0003800000 */
[----:B------:R-:W-:Y:S01]  /*15a0*/  NOP ;  /* 0x0000000000007918 */ /* 0x000fe20000000000 */
[----:B------:R-:W-:-:S04]  /*15b0*/  UIADD3 UR4, UPT, UPT, UR4, 0x100, URZ ;  /* 0x0000010004047890 */ /* 0x000fc8000fffe0ff */
[----:B------:R-:W-:-:S04]  /*15c0*/  UIADD3 UR20, UP0, UPT, UR4, UR20, URZ ;  /* 0x0000001404147290 */ /* 0x000fc8000ff1e0ff */
[----:B------:R-:W-:Y:S01]  /*15d0*/  ULEA.HI.X.SX32 UR21, UR4, UR21, 0x1, UP0 ;  /* 0x0000001504157291 */ /* 0x000fe200080f0eff */
[----:B------:R-:W-:Y:S11]  /*15e0*/  @P0 BRA `(.L_x_51) ;  /* 0x0000000000300947 */ /* 0x000ff60003800000 */
[----:B--23--:R-:W2:Y:S01]  /*15f0*/  S2R R2, SR_LANEID ;  /* 0x0000000000027919 */ /* 0x00cea20000000000 */
[----:B------:R-:W-:Y:S05]  /*1600*/  WARPSYNC.ALL ;  /* 0x0000000000007948 */ /* 0x000fea0003800000 */
[----:B------:R-:W-:Y:S01]  /*1610*/  NOP ;  /* 0x0000000000007918 */ /* 0x000fe20000000000 */
[----:B--2-4-:R-:W-:-:S05]  /*1620*/  IMAD.SHL.U32 R4, R2, 0x4, RZ ;  /* 0x0000000402047824 */ /* 0x014fca00078e00ff */
[----:B------:R-:W2:Y:S01]  /*1630*/  LDS R5, [R4+UR8] ;  /* 0x0000000804057984 */ /* 0x000ea20008000800 */
[----:B------:R-:W-:-:S05]  /*1640*/  IADD3 R2, P1, PT, R4, UR20, RZ ;  /* 0x0000001404027c10 */ /* 0x000fca000ff3e0ff */
[----:B------:R-:W-:-:S05]  /*1650*/  IMAD.X R3, RZ, RZ, UR21, P1 ;  /* 0x00000015ff037e24 */ /* 0x000fca00088e06ff */
[----:B--2---:R2:W3:Y:S01]  /*1660*/  ATOMG.E.EXCH.STRONG.GPU PT, RZ, [R2], R5 ;  /* 0x0000000502ff73a8 */ /* 0x0044e200041ee100 */
[----:B------:R-:W-:-:S04]  /*1670*/  DEPBAR {5,4,3,2,1,0} ;  /* 0x0000003f0000791a */ /* 0x000fc80000000000 */
[----:B------:R-:W4:Y:S02]  /*1680*/  CCTL.E.C.LDCU.IV.DEEP [UR20] ;  /* 0x0000000014007540 */ /* 0x000f240009c08000 */
[----:B----4-:R2:W-:Y:S01]  /*1690*/  UTMACCTL.IV [UR20] ;  /* 0x00000000140079b9 */ /* 0x0105e20008000000 */
[----:B------:R-:W-:Y:S01]  /*16a0*/  NOP ;  /* 0x0000000000007918 */ /* 0x000fe20000000000 */
.L_x_51:
[----:B------:R-:W-:Y:S05]  /*16b0*/  @P0 BRA `(.L_x_52) ;  /* 0x00000000000c0947 */ /* 0x000fea0003800000 */
[----:B------:R0:W-:Y:S01]  /*16c0*/  UTMACMDFLUSH ;  /* 0x00000000000079b7 */ /* 0x0001e20000000000 */
[----:B------:R-:W-:Y:S05]  /*16d0*/  @P0 BRA `(.L_x_52) ;  /* 0x0000000000040947 */ /* 0x000fea0003800000 */
[----:B------:R-:W-:-:S04]  /*16e0*/  DEPBAR.LE SB0, 0x0 ;  /* 0x000080000000791a */ /* 0x000fc80000000000 */
.L_x_52:
[----:B------:R-:W-:Y:S05]  /*16f0*/  WARPSYNC.ALL ;  /* 0x0000000000007948 */ /* 0x000fea0003800000 */
[----:B------:R-:W-:Y:S01]  /*1700*/  NOP ;  /* 0x0000000000007918 */ /* 0x000fe20000000000 */
[----:B---3--:R-:W-:Y:S01]  /*1710*/  BAR.SYNC.DEFER_BLOCKING 0x0 ;  /* 0x0000000000007b1d */ /* 0x008fe20000010000 */
[----:B--2---:R-:W-:Y:S01]  /*1720*/  SHF.R.U32.HI R2, RZ, 0x5, R0 ;  /* 0x00000005ff027819 */ /* 0x004fe20000011600 */
[----:B------:R-:W-:-:S03]  /*1730*/  USHF.L.U32 UR15, UR15, 0x7, URZ ;  /* 0x000000070f0f7899 */ /* 0x000fc600080006ff */
[----:B------:R-:W-:Y:S01]  /*1740*/  R2UR UR22, R2 ;  /* 0x00000000021672ca */ /* 0x000fe200000e0000 */
[----:B------:R-:W-:Y:S01]  /*1750*/  VOTEU.ALL UP0, P3 ;  /* 0x0000000000ff7886 */ /* 0x000fe20001800000 */
[----:B------:R-:W-:Y:S01]  /*1760*/  UMOV UR4, 0x1 ;  /* 0x0000000100047882 */ /* 0x000fe20000000000 */
[----:B------:R-:W-:Y:S01]  /*1770*/  VOTEU.ALL UP1, P3 ;  /* 0x0000000000ff7886 */ /* 0x000fe20001820000 */
[----:B------:R-:W-:Y:S02]  /*1780*/  BSSY.RECONVERGENT B5, `(.L_x_53) ;  /* 0x0000018000057945 */ /* 0x000fe40003800200 */
[----:B------:R-:W-:-:S04]  /*1790*/  @!UP0 UIADD3 UR10, UPT, UPT, -UR4, 0x100000, URZ ;  /* 0x00100000040a8890 */ /* 0x000fc8000fffe1ff */
[----:B------:R-:W-:Y:S02]  /*17a0*/  @!UP0 USHF.L.U32 UR11, UR10, 0xb, URZ ;  /* 0x0000000b0a0b8899 */ /* 0x000fe400080006ff */
[----:B------:R-:W-:Y:S02]  /*17b0*/  @!UP0 USHF.L.U32 UR10, UR10, 0x1, URZ ;  /* 0x000000010a0a8899 */ /* 0x000fe400080006ff */
[----:B------:R-:W-:-:S04]  /*17c0*/  @!UP0 UIADD3 UR4, UPT, UPT, -UR4, 0x100000, URZ ;  /* 0x0010000004048890 */ /* 0x000fc8000fffe1ff */
[----:B------:R-:W-:Y:S02]  /*17d0*/  @!UP0 USHF.L.U32 UR5, UR4, 0xb, URZ ;  /* 0x0000000b04058899 */ /* 0x000fe400080006ff */
[----:B------:R-:W-:Y:S01]  /*17e0*/  @!UP0 USHF.L.U32 UR4, UR4, 0x1, URZ ;  /* 0x0000000104048899 */ /* 0x000fe200080006ff */
[----:B------:R-:W-:Y:S01]  /*17f0*/  VOTEU.ALL UP0, P3 ;  /* 0x0000000000ff7886 */ /* 0x000fe20001800000 */
[----:B------:R-:W2:Y:S04]  /*1800*/  FENCE.VIEW.ASYNC.S ;  /* 0x00000000000073c6 */ /* 0x000ea80000000000 */
[----:B--2---:R2:W3:Y:S06]  /*1810*/  @!UP0 SYNCS.EXCH.64 URZ, [UR8+0xc000], UR10 ;  /* 0x00c0000a08ff85b2 */ /* 0x0044ec0008000100 */
[----:B------:R2:W3:Y:S02]  /*1820*/  @!UP1 SYNCS.EXCH.64 URZ, [UR8+0xc020], UR4 ;  /* 0x00c0200408ff95b2 */ /* 0x0004e40008000100 */
[----:B---3--:R-:W-:Y:S06]  /*1830*/  BAR.SYNC.DEFER_BLOCKING 0x0 ;  /* 0x0000000000007b1d */ /* 0x008fec0000010000 */
[----:B------:R-:W-:Y:S05]  /*1840*/  @P3 BRA `(.L_x_54) ;  /* 0x00000000002c3947 */ /* 0x000fea0003800000 */
[----:B--2---:R-:W-:Y:S02]  /*1850*/  UMOV UR4, 0x1 ;  /* 0x0000000100047882 */ /* 0x004fe40000000000 */
[----:B------:R-:W-:-:S04]  /*1860*/  UIADD3 UR10, UPT, UPT, -UR4, 0x100000, URZ ;  /* 0x00100000040a7890 */ /* 0x000fc8000fffe1ff */
[----:B------:R-:W-:Y:S02]  /*1870*/  USHF.L.U32 UR11, UR10, 0xb, URZ ;  /* 0x0000000b0a0b7899 */ /* 0x000fe400080006ff */
[----:B------:R-:W-:Y:S02]  /*1880*/  USHF.L.U32 UR10, UR10, 0x1, URZ ;  /* 0x000000010a0a7899 */ /* 0x000fe400080006ff */
[----:B------:R-:W-:-:S04]  /*1890*/  UIADD3 UR4, UPT, UPT, -UR4, 0x100000, URZ ;  /* 0x0010000004047890 */ /* 0x000fc8000fffe1ff */
[----:B------:R-:W-:Y:S02]  /*18a0*/  USHF.L.U32 UR5, UR4, 0xb, URZ ;  /* 0x0000000b04057899 */ /* 0x000fe400080006ff */
[----:B------:R-:W-:Y:S01]  /*18b0*/  USHF.L.U32 UR4, UR4, 0x1, URZ ;  /* 0x0000000104047899 */ /* 0x000fe200080006ff */
[----:B------:R-:W2:Y:S03]  /*18c0*/  FENCE.VIEW.ASYNC.S ;  /* 0x00000000000073c6 */ /* 0x000ea60000000000 */
[----:B--2---:R3:W2:Y:S08]  /*18d0*/  SYNCS.EXCH.64 URZ, [UR8+0xc008], UR10 ;  /* 0x00c0080a08ff75b2 */ /* 0x0046b00008000100 */
[----:B------:R3:W4:Y:S02]  /*18e0*/  SYNCS.EXCH.64 URZ, [UR8+0xc028], UR4 ;  /* 0x00c0280408ff75b2 */ /* 0x0007240008000100 */
[----:B---3--:R-:W-:Y:S01]  /*18f0*/  NOP ;  /* 0x0000000000007918 */ /* 0x008fe20000000000 */
.L_x_54:
[----:B--2---:R-:W-:Y:S05]  /*1900*/  BSYNC.RECONVERGENT B5 ;  /* 0x0000000000057941 */ /* 0x004fea0003800200 */
.L_x_53:
[----:B----4-:R-:W-:Y:S06]  /*1910*/  BAR.SYNC.DEFER_BLOCKING 0x0 ;  /* 0x0000000000007b1d */ /* 0x010fec0000010000 */
[----:B------:R-:W-:Y:S04]  /*1920*/  BSSY.RECONVERGENT B5, `(.L_x_55) ;  /* 0x000000d000057945 */ /* 0x000fe80003800200 */
[----:B------:R-:W-:Y:S05]  /*1930*/  @P3 BRA `(.L_x_56) ;  /* 0x00000000002c3947 */ /* 0x000fea0003800000 */
[----:B------:R-:W-:Y:S02]  /*1940*/  UMOV UR4, 0x1 ;  /* 0x0000000100047882 */ /* 0x000fe40000000000 */
[----:B------:R-:W-:-:S04]  /*1950*/  UIADD3 UR10, UPT, UPT, -UR4, 0x100000, URZ ;  /* 0x00100000040a7890 */ /* 0x000fc8000fffe1ff */
[----:B------:R-:W-:Y:S02]  /*1960*/  USHF.L.U32 UR11, UR10, 0xb, URZ ;  /* 0x0000000b0a0b7899 */ /* 0x000fe400080006ff */
[----:B------:R-:W-:Y:S02]  /*1970*/  USHF.L.U32 UR10, UR10, 0x1, URZ ;  /* 0x000000010a0a7899 */ /* 0x000fe400080006ff */
[----:B------:R-:W-:-:S04]  /*1980*/  UIADD3 UR4, UPT, UPT, -UR4, 0x100000, URZ ;  /* 0x0010000004047890 */ /* 0x000fc8000fffe1ff */
[----:B------:R-:W-:Y:S02]  /*1990*/  USHF.L.U32 UR5, UR4, 0xb, URZ ;  /* 0x0000000b04057899 */ /* 0x000fe400080006ff */
[----:B------:R-:W-:Y:S01]  /*19a0*/  USHF.L.U32 UR4, UR4, 0x1, URZ ;  /* 0x0000000104047899 */ /* 0x000fe200080006ff */
[----:B------:R-:W2:Y:S03]  /*19b0*/  FENCE.VIEW.ASYNC.S ;  /* 0x00000000000073c6 */ /* 0x000ea60000000000 */
[----:B--2---:R2:W3:Y:S08]  /*19c0*/  SYNCS.EXCH.64 URZ, [UR8+0xc010], UR10 ;  /* 0x00c0100a08ff75b2 */ /* 0x0044f00008000100 */
[----:B------:R2:W4:Y:S01]  /*19d0*/  SYNCS.EXCH.64 URZ, [UR8+0xc030], UR4 ;  /* 0x00c0300408ff75b2 */ /* 0x0005220008000100 */
[----:B------:R-:W-:Y:S01]  /*19e0*/  NOP ;  /* 0x0000000000007918 */ /* 0x000fe20000000000 */
.L_x_56:
[----:B--2---:R-:W-:Y:S05]  /*19f0*/  BSYNC.RECONVERGENT B5 ;  /* 0x0000000000057941 */ /* 0x004fea0003800200 */
.L_x_55:
[----:B---34-:R-:W-:Y:S01]  /*1a00*/  BAR.SYNC.DEFER_BLOCKING 0x0 ;  /* 0x0000000000007b1d */ /* 0x018fe20000010000 */
[----:B------:R-:W-:Y:S01]  /*1a10*/  UIADD3 UR12, UPT, UPT, UR8, 0xc020, URZ ;  /* 0x0000c020080c7890 */ /* 0x000fe2000fffe0ff */
[----:B------:R-:W-:Y:S01]  /*1a20*/  ISETP.GE.AND P0, PT, R6, 0x1, PT ;  /* 0x000000010600780c */ /* 0x000fe20003f06270 */
[----:B------:R-:W-:-:S03]  /*1a30*/  USHF.L.U32 UR19, UR7, 0x6, URZ ;  /* 0x0000000607137899 */ /* 0x000fc600080006ff */
        /* <DEDUP_REMOVED lines=13> */
.L_x_58:
[----:B--2---:R-:W-:Y:S05]  /*1b10*/  BSYNC.RECONVERGENT B5 ;  /* 0x0000000000057941 */ /* 0x004fea0003800200 */
.L_x_57:
[----:B------:R-:W-:Y:S05]  /*1b20*/  @!P0 BRA `(.L_x_59) ;  /* 0x0000000800148947 */ /* 0x000fea0003800000 */
[----:B---34-:R-:W-:Y:S01]  /*1b30*/  BAR.SYNC.DEFER_BLOCKING 0x0 ;  /* 0x0000000000007b1d */ /* 0x018fe20000010000 */
[----:B------:R-:W-:Y:S01]  /*1b40*/  ELECT P1, URZ, PT ;  /* 0x0000000000ff782f */ /* 0x000fe20003820000 */
[----:B------:R-:W-:Y:S01]  /*1b50*/  @!P3 IMAD.MOV.U32 R2, RZ, RZ, 0x3000 ;  /* 0x00003000ff02b424 */ /* 0x000fe200078e00ff */
[----:B------:R-:W-:Y:S02]  /*1b60*/  UIADD3 UR16, UPT, UPT, UR8, 0x8000, URZ ;  /* 0x0000800008107890 */ /* 0x000fe4000fffe0ff */
[----:B------:R-:W-:Y:S02]  /*1b70*/  ISETP.LT.U32.AND P1, PT, R36, 0x20, P1 ;  /* 0x000000202400780c */ /* 0x000fe40000f21070 */
[----:B------:R-:W-:Y:S01]  /*1b80*/  ELECT P0, URZ, PT ;  /* 0x0000000000ff782f */ /* 0x000fe20003800000 */
[----:B------:R-:W-:-:S03]  /*1b90*/  UMOV UR11, UR15 ;  /* 0x0000000f000b7c82 */ /* 0x000fc60008000000 */
[----:B------:R-:W-:-:S07]  /*1ba0*/  ISETP.LT.U32.AND P0, PT, R36, 0x20, P0 ;  /* 0x000000202400780c */ /* 0x000fce0000701070 */
[----:B------:R-:W-:Y:S01]  /*1bb0*/  VOTEU.ANY UP0, P1 ;  /* 0x0000000000ff7886 */ /* 0x000fe20000800100 */
[----:B------:R-:W-:-:S04]  /*1bc0*/  VOTEU.ANY UP2, P1 ;  /* 0x0000000000ff7886 */ /* 0x000fc80000840100 */
[----:B------:R-:W-:Y:S02]  /*1bd0*/  @UP0 UIADD3 UR17, UPT, UPT, UR8, 0xc000, URZ ;  /* 0x0000c00008110890 */ /* 0x000fe4000fffe0ff */
[----:B------:R2:W-:Y:S01]  /*1be0*/  @!P3 SYNCS.ARRIVE.TRANS64 RZ, [UR8+0xc000], R2 ;  /* 0x00c00002ffffb9a7 */ /* 0x0005e20008000008 */
[----:B------:R-:W-:Y:S01]  /*1bf0*/  @UP0 UMOV UR18, URZ ;  /* 0x000000ff00120c82 */ /* 0x000fe20008000000 */
[----:B------:R-:W-:Y:S01]  /*1c00*/  BAR.SYNC.DEFER_BLOCKING 0x0 ;  /* 0x0000000000007b1d */ /* 0x000fe20000010000 */
[----:B------:R-:W-:-:S05]  /*1c10*/  UISETP.NE.U32.AND UP0, UPT, UR22, URZ, UPT ;  /* 0x000000ff1600728c */ /* 0x000fca000bf05070 */
[----:B------:R-:W-:Y:S01]  /*1c20*/  VOTEU.ANY UP1, P0 ;  /* 0x0000000000ff7886 */ /* 0x000fe20000020100 */
[----:B------:R-:W-:-:S04]  /*1c30*/  VOTEU.ANY UP3, P0 ;  /* 0x0000000000ff7886 */ /* 0x000fc80000060100 */
[----:B------:R-:W-:Y:S01]  /*1c40*/  @UP1 UIADD3 UR9, UPT, UPT, UR8, 0xc000, URZ ;  /* 0x0000c00008091890 */ /* 0x000fe2000fffe0ff */
[----:B------:R-:W-:Y:S01]  /*1c50*/  @UP1 UMOV UR10, URZ ;  /* 0x000000ff000a1c82 */ /* 0x000fe20008000000 */
[----:B------:R2:W-:Y:S01]  /*1c60*/  @UP2 UTMALDG.2D [UR16], [UR24] ;  /* 0x00000010180025b4 */ /* 0x0005e20008008000 */
[----:B------:R3:W-:Y:S06]  /*1c70*/  MEMBAR.ALL.CTA ;  /* 0x0000000000007992 */ /* 0x0007ec0000008000 */
[----:B---3--:R-:W3:Y:S02]  /*1c80*/  FENCE.VIEW.ASYNC.S ;  /* 0x00000000000073c6 */ /* 0x008ee40000000000 */
[----:B---3--:R-:W-:Y:S06]  /*1c90*/  BAR.SYNC.DEFER_BLOCKING 0x0 ;  /* 0x0000000000007b1d */ /* 0x008fec0000010000 */
[----:B------:R2:W-:Y:S02]  /*1ca0*/  @UP3 UTMALDG.2D [UR8], [UR26] ;  /* 0x000000081a0035b4 */ /* 0x0005e40008008000 */
[----:B------:R-:W-:Y:S06]  /*1cb0*/  BAR.SYNC.DEFER_BLOCKING 0x0 ;  /* 0x0000000000007b1d */ /* 0x000fec0000010000 */
[----:B------:R-:W3:Y:S02]  /*1cc0*/  SYNCS.PHASECHK.TRANS64.TRYWAIT P0, [UR8+0xc000], RZ ;  /* 0x00c000ffff0075a7 */ /* 0x000ee40008001108 */
[----:B--23--:R-:W-:Y:S05]  /*1cd0*/  @!P0 BRA `(.L_x_60) ;  /* 0x0000000c00908947 */ /* 0x00cfea0003800000 */
.L_x_78:
[----:B------:R-:W-:Y:S05]  /*1ce0*/  BRA.U UP0, `(.L_x_61) ;  /* 0x00000001004c7547 */ /* 0x000fea000b800000 */
[----:B------:R-:W-:Y:S02]  /*1cf0*/  USHF.R.U32.HI UR4, URZ, 0x4, UR16 ;  /* 0x00000004ff047899 */ /* 0x000fe40008011610 */
[----:B------:R-:W-:Y:S02]  /*1d00*/  USHF.R.U32.HI UR6, URZ, 0x4, UR8 ;  /* 0x00000004ff067899 */ /* 0x000fe40008011608 */
[----:B------:R-:W-:Y:S02]  /*1d10*/  USGXT.U32 UR4, UR4, 0xe ;  /* 0x0000000e0404789a */ /* 0x000fe40008000000 */
[----:B------:R-:W-:Y:S01]  /*1d20*/  USGXT.U32 UR6, UR6, 0xe ;  /* 0x0000000e0606789a */ /* 0x000fe20008000000 */
[----:B------:R-:W-:Y:S01]  /*1d30*/  UMOV UR10, 0xfffffffe ;  /* 0xfffffffe000a7882 */ /* 0x000fe20000000000 */
[----:B------:R-:W-:Y:S01]  /*1d40*/  UMOV UR11, 0x7fffbfdf ;  /* 0x7fffbfdf000b7882 */ /* 0x000fe20000000000 */
[----:B------:R-:W-:Y:S01]  /*1d50*/  UMOV UR5, URZ ;  /* 0x000000ff00057c82 */ /* 0x000fe20008000000 */
[----:B------:R-:W-:Y:S01]  /*1d60*/  UMOV UR7, URZ ;  /* 0x000000ff00077c82 */ /* 0x000fe20008000000 */
[----:B------:R-:W-:-:S02]  /*1d70*/  UIADD3.64 UR16, UPT, UPT, UR4, -UR10, URZ ;  /* 0x8000000a04107297 */ /* 0x000fc4000fffe0ff */
[----:B------:R-:W-:Y:S01]  /*1d80*/  UIADD3.64 UR10, UPT, UPT, UR6, -UR10, URZ ;  /* 0x8000000a060a7297 */ /* 0x000fe2000fffe0ff */
[----:B------:R-:W-:Y:S01]  /*1d90*/  UMOV UR28, 0x0 ;  /* 0x00000000001c7882 */ /* 0x000fe20000000000 */
[----:B------:R-:W-:Y:S01]  /*1da0*/  UMOV UR29, 0x4200010 ;  /* 0x04200010001d7882 */ /* 0x000fe20000000000 */
[----:B------:R-:W-:Y:S01]  /*1db0*/  UMOV UR5, 0x80004020 ;  /* 0x8000402000057882 */ /* 0x000fe20000000000 */
[----:B------:R-:W-:Y:S01]  /*1dc0*/  UMOV UR7, 0x80004020 ;  /* 0x8000402000077882 */ /* 0x000fe20000000000 */
[----:B------:R-:W-:Y:S01]  /*1dd0*/  UMOV UR30, 0x0 ;  /* 0x00000000001e7882 */ /* 0x000fe20000000000 */
[----:B------:R-:W-:Y:S01]  /*1de0*/  UMOV UR31, 0x4200010 ;  /* 0x04200010001f7882 */ /* 0x000fe20000000000 */
[----:B------:R2:W-:Y:S02]  /*1df0*/  UTCHMMA gdesc[UR4], gdesc[UR6], tmem[UR23], tmem[UR28], idesc[UR29], !UPT ;  /* 0x00ff1c06040075ea */ /* 0x0005e4000f800017 */
[----:B------:R2:W-:Y:S01]  /*1e00*/  UTCHMMA gdesc[UR16], gdesc[UR10], tmem[UR23], tmem[UR30], idesc[UR31], UPT ;  /* 0x00ff1e0a100075ea */ /* 0x0005e2000b800017 */
[----:B------:R-:W-:-:S02]  /*1e10*/  NOP ;  /* 0x0000000000007918 */ /* 0x000fc40000000000 */
.L_x_61:
[----:B------:R-:W-:Y:S01]  /*1e20*/  ELECT P0, URZ, PT ;  /* 0x0000000000ff782f */ /* 0x000fe20003800000 */
[----:B--2---:R-:W-:Y:S01]  /*1e30*/  UMOV UR4, UR12 ;  /* 0x0000000c00047c82 */ /* 0x004fe20008000000 */
[----:B------:R-:W-:Y:S02]  /*1e40*/  UMOV UR5, URZ ;  /* 0x000000ff00057c82 */ /* 0x000fe40008000000 */
[----:B------:R-:W-:-:S13]  /*1e50*/  ISETP.LT.U32.AND P0, PT, R36, 0x20, P0 ;  /* 0x000000202400780c */ /* 0x000fda0000701070 */
[----:B------:R-:W-:Y:S01]  /*1e60*/  VOTEU.ANY UP0, P0 ;  /* 0x0000000000ff7886 */ /* 0x000fe20000000100 */
[----:B------:R-:W-:Y:S01]  /*1e70*/  VOTEU.ANY UP1, P0 ;  /* 0x0000000000ff7886 */ /* 0x000fe20000020100 */
[----:B------:R-:W-:-:S03]  /*1e80*/  ISETP.GE.U32.AND P0, PT, R6, 0x21, PT ;  /* 0x000000210600780c */ /* 0x000fc60003f06070 */
[----:B------:R-:W-:Y:S02]  /*1e90*/  @UP0 UMOV UR4, UR4 ;  /* 0x0000000400040c82 */ /* 0x000fe40008000000 */
[----:B------:R2:W-:Y:S01]  /*1ea0*/  @UP1 UTCBAR [UR4], URZ ;  /* 0x000000ff040013e9 */ /* 0x0005e200080000ff */
[----:B------:R-:W-:Y:S06]  /*1eb0*/  BAR.SYNC.DEFER_BLOCKING 0x0 ;  /* 0x0000000000007b1d */ /* 0x000fec0000010000 */
[----:B------:R-:W3:Y:S02]  /*1ec0*/  SYNCS.PHASECHK.TRANS64.TRYWAIT P1, [UR8+0xc020], RZ ;  /* 0x00c020ffff0075a7 */ /* 0x000ee40008021108 */
[----:B--23--:R-:W-:Y:S05]  /*1ed0*/  @!P1 BRA `(.L_x_62) ;  /* 0x0000000c001c9947 */ /* 0x00cfea0003800000 */
.L_x_79:
[----:B------:R-:W-:Y:S01]  /*1ee0*/  UMOV UR4, URZ ;  /* 0x000000ff00047c82 */ /* 0x000fe20008000000 */
[----:B------:R-:W-:Y:S05]  /*1ef0*/  @!P0 BRA `(.L_x_59) ;  /* 0x0000000400208947 */ /* 0x000fea0003800000 */
[----:B------:R-:W2:Y:S01]  /*1f00*/  LDCU UR29, c[0x0][0x3a0] ;  /* 0x00007400ff1d77ac */ /* 0x000ea20008000800 */
[----:B------:R-:W-:Y:S01]  /*1f10*/  UMOV UR9, 0x1 ;  /* 0x0000000100097882 */ /* 0x000fe20000000000 */
[----:B------:R-:W-:-:S05]  /*1f20*/  UMOV UR18, 0x20 ;  /* 0x0000002000127882 */ /* 0x000fca0000000000 */
.L_x_66:
[----:B------:R-:W-:Y:S01]  /*1f30*/  BAR.SYNC.DEFER_BLOCKING 0x0 ;  /* 0x0000000000007b1d */ /* 0x000fe20000010000 */
[----:B------:R-:W-:Y:S01]  /*1f40*/  ULEA UR28, UR9, UR8, 0x3 ;  /* 0x00000008091c7291 */ /* 0x000fe2000f8e18ff */
[----:B------:R-:W-:Y:S01]  /*1f50*/  @!P3 IMAD.MOV.U32 R2, RZ, RZ, 0x3000 ;  /* 0x00003000ff02b424 */ /* 0x000fe200078e00ff */
[----:B------:R-:W-:Y:S01]  /*1f60*/  ELECT P1, URZ, PT ;  /* 0x0000000000ff782f */ /* 0x000fe20003820000 */
[----:B------:R-:W-:-:S03]  /*1f70*/  ULEA UR16, UR9, UR8, 0xc ;  /* 0x0000000809107291 */ /* 0x000fc6000f8e60ff */
[----:B------:R-:W-:Y:S02]  /*1f80*/  ISETP.LT.U32.AND P1, PT, R36, 0x20, P1 ;  /* 0x000000202400780c */ /* 0x000fe40000f21070 */
[----:B------:R-:W-:Y:S01]  /*1f90*/  ELECT P0, URZ, PT ;  /* 0x0000000000ff782f */ /* 0x000fe20003800000 */
[----:B------:R-:W-:-:S03]  /*1fa0*/  UIADD3 UR16, UPT, UPT, UR16, 0x8000, URZ ;  /* 0x0000800010107890 */ /* 0x000fc6000fffe0ff */
[----:B------:R-:W-:Y:S01]  /*1fb0*/  ISETP.LT.U32.AND P0, PT, R36, 0x20, P0 ;  /* 0x000000202400780c */ /* 0x000fe20000701070 */
[----:B------:R-:W-:Y:S01]  /*1fc0*/  ULEA UR12, UR9, UR8, 0xd ;  /* 0x00000008090c7291 */ /* 0x000fe2000f8e68ff */
[----:B------:R-:W-:Y:S01]  /*1fd0*/  UMOV UR14, UR18 ;  /* 0x00000012000e7c82 */ /* 0x000fe20008000000 */
[----:B------:R-:W-:-:S04]  /*1fe0*/  USHF.L.U32 UR5, UR4, 0x1f, URZ ;  /* 0x0000001f04057899 */ /* 0x000fc800080006ff */
[----:B------:R-:W-:Y:S01]  /*1ff0*/  VOTEU.ANY UP0, P1 ;  /* 0x0000000000ff7886 */ /* 0x000fe20000800100 */
[----:B------:R3:W-:Y:S04]  /*2000*/  @!P3 SYNCS.ARRIVE.TRANS64 RZ, [UR28+0xc000], R2 ;  /* 0x00c00002ffffb9a7 */ /* 0x0007e8000800001c */
[----:B------:R-:W-:Y:S01]  /*2010*/  @UP0 UIADD3 UR17, UPT, UPT, UR28, 0xc000, URZ ;  /* 0x0000c0001c110890 */ /* 0x000fe2000fffe0ff */
[----:B------:R-:W-:Y:S01]  /*2020*/  VOTEU.ANY UP0, P1 ;  /* 0x0000000000ff7886 */ /* 0x000fe20000800100 */
[----:B------:R-:W-:Y:S01]  /*2030*/  BAR.SYNC.DEFER_BLOCKING 0x0 ;  /* 0x0000000000007b1d */ /* 0x000fe20000010000 */
[----:B---3--:R-:W-:-:S05]  /*2040*/  IMAD.U32 R2, RZ, RZ, UR5 ;  /* 0x00000005ff027e24 */ /* 0x008fca000f8e00ff */
[----:B------:R-:W-:-:S05]  /*2050*/  VOTEU.ANY UP1, P0 ;  /* 0x0000000000ff7886 */ /* 0x000fca0000020100 */
[----:B------:R-:W-:Y:S01]  /*2060*/  @UP1 UIADD3 UR13, UPT, UPT, UR28, 0xc000, URZ ;  /* 0x0000c0001c0d1890 */ /* 0x000fe2000fffe0ff */
[----:B------:R-:W-:Y:S01]  /*2070*/  VOTEU.ANY UP1, P0 ;  /* 0x0000000000ff7886 */ /* 0x000fe20000020100 */
[----:B------:R3:W-:Y:S01]  /*2080*/  @UP0 UTMALDG.2D [UR16], [UR24] ;  /* 0x00000010180005b4 */ /* 0x0007e20008008000 */
[----:B------:R-:W-:Y:S01]  /*2090*/  UISETP.NE.U32.AND UP0, UPT, UR22, URZ, UPT ;  /* 0x000000ff1600728c */ /* 0x000fe2000bf05070 */
[----:B------:R4:W-:Y:S06]  /*20a0*/  MEMBAR.ALL.CTA ;  /* 0x0000000000007992 */ /* 0x0009ec0000008000 */
[----:B----4-:R-:W4:Y:S02]  /*20b0*/  FENCE.VIEW.ASYNC.S ;  /* 0x00000000000073c6 */ /* 0x010f240000000000 */
[----:B----4-:R-:W-:Y:S06]  /*20c0*/  BAR.SYNC.DEFER_BLOCKING 0x0 ;  /* 0x0000000000007b1d */ /* 0x010fec0000010000 */
[----:B------:R3:W-:Y:S02]  /*20d0*/  @UP1 UTMALDG.2D [UR12], [UR26] ;  /* 0x0000000c1a0015b4 */ /* 0x0007e40008008000 */
[----:B------:R-:W-:Y:S06]  /*20e0*/  BAR.SYNC.DEFER_BLOCKING 0x0 ;  /* 0x0000000000007b1d */ /* 0x000fec0000010000 */
[----:B------:R-:W4:Y:S02]  /*20f0*/  SYNCS.PHASECHK.TRANS64.TRYWAIT P0, [UR28+0xc000], R2 ;  /* 0x00c00002ff0075a7 */ /* 0x000f24000800111c */
[----:B---34-:R-:W-:Y:S05]  /*2100*/  @!P0 BRA `(.L_x_63) ;  /* 0x00000008009c8947 */ /* 0x018fea0003800000 */
.L_x_80:
[----:B------:R-:W-:Y:S05]  /*2110*/  BRA.U UP0, `(.L_x_64) ;  /* 0x00000001004c7547 */ /* 0x000fea000b800000 */
[----:B------:R-:W-:Y:S02]  /*2120*/  USHF.R.U32.HI UR10, URZ, 0x4, UR16 ;  /* 0x00000004ff0a7899 */ /* 0x000fe40008011610 */
[----:B------:R-:W-:Y:S02]  /*2130*/  USHF.R.U32.HI UR12, URZ, 0x4, UR12 ;  /* 0x00000004ff0c7899 */ /* 0x000fe4000801160c */
[----:B------:R-:W-:Y:S02]  /*2140*/  USGXT.U32 UR10, UR10, 0xe ;  /* 0x0000000e0a0a789a */ /* 0x000fe40008000000 */
[----:B------:R-:W-:Y:S02]  /*2150*/  USGXT.U32 UR12, UR12, 0xe ;  /* 0x0000000e0c0c789a */ /* 0x000fe40008000000 */
[----:B------:R-:W-:Y:S02]  /*2160*/  UIADD3 UR16, UP0, UPT, UR10, 0x2, URZ ;  /* 0x000000020a107890 */ /* 0x000fe4000ff1e0ff */
[----:B------:R-:W-:Y:S01]  /*2170*/  UIADD3 UR30, UP1, UPT, UR12, 0x2, URZ ;  /* 0x000000020c1e7890 */ /* 0x000fe2000ff3e0ff */
[----:B------:R-:W-:Y:S01]  /*2180*/  UMOV UR5, URZ ;  /* 0x000000ff00057c82 */ /* 0x000fe20008000000 */
[----:B------:R-:W-:Y:S01]  /*2190*/  UMOV UR6, URZ ;  /* 0x000000ff00067c82 */ /* 0x000fe20008000000 */
[----:B------:R-:W-:-:S02]  /*21a0*/  UIADD3.X UR17, UPT, UPT, UR5, -0x7fffbfe0, URZ, UP0, !UPT ;  /* 0x8000402005117890 */ /* 0x000fc400087fe4ff */
[----:B------:R-:W-:Y:S01]  /*21b0*/  UIADD3.X UR31, UPT, UPT, UR6, -0x7fffbfe0, URZ, UP1, !UPT ;  /* 0x80004020061f7890 */ /* 0x000fe20008ffe4ff */
[----:B------:R-:W-:Y:S01]  /*21c0*/  UMOV UR32, 0x0 ;  /* 0x0000000000207882 */ /* 0x000fe20000000000 */
[----:B------:R-:W-:Y:S01]  /*21d0*/  UMOV UR33, 0x4200010 ;  /* 0x0420001000217882 */ /* 0x000fe20000000000 */
[----:B------:R-:W-:Y:S01]  /*21e0*/  UMOV UR11, 0x80004020 ;  /* 0x80004020000b7882 */ /* 0x000fe20000000000 */
[----:B------:R-:W-:Y:S01]  /*21f0*/  UMOV UR13, 0x80004020 ;  /* 0x80004020000d7882 */ /* 0x000fe20000000000 */
[----:B------:R-:W-:Y:S01]  /*2200*/  UMOV UR6, 0x0 ;  /* 0x0000000000067882 */ /* 0x000fe20000000000 */
[----:B------:R-:W-:Y:S01]  /*2210*/  UMOV UR7, 0x4200010 ;  /* 0x0420001000077882 */ /* 0x000fe20000000000 */
[----:B------:R3:W-:Y:S02]  /*2220*/  UTCHMMA gdesc[UR10], gdesc[UR12], tmem[UR23], tmem[UR32], idesc[UR33], UPT ;  /* 0x00ff200c0a0075ea */ /* 0x0007e4000b800017 */
[----:B------:R3:W-:Y:S01]  /*2230*/  UTCHMMA gdesc[UR16], gdesc[UR30], tmem[UR23], tmem[UR6], idesc[UR7], UPT ;  /* 0x00ff061e100075ea */ /* 0x0007e2000b800017 */
[----:B------:R-:W-:-:S02]  /*2240*/  NOP ;  /* 0x0000000000007918 */ /* 0x000fc40000000000 */
.L_x_64:
[----:B------:R-:W-:Y:S01]  /*2250*/  ELECT P0, URZ, PT ;  /* 0x0000000000ff782f */ /* 0x000fe20003800000 */
[----:B---3--:R-:W-:-:S03]  /*2260*/  UIADD3 UR6, UPT, UPT, UR28, 0xc020, URZ ;  /* 0x0000c0201c067890 */ /* 0x008fc6000fffe0ff */
[----:B------:R-:W-:Y:S01]  /*2270*/  ISETP.LT.U32.AND P0, PT, R36, 0x20, P0 ;  /* 0x000000202400780c */ /* 0x000fe20000701070 */
[----:B------:R-:W-:-:S12]  /*2280*/  UMOV UR7, URZ ;  /* 0x000000ff00077c82 */ /* 0x000fd80008000000 */
[----:B------:R-:W-:Y:S01]  /*2290*/  VOTEU.ANY UP0, P0 ;  /* 0x0000000000ff7886 */ /* 0x000fe20000000100 */
[----:B------:R-:W-:-:S04]  /*22a0*/  VOTEU.ANY UP1, P0 ;  /* 0x0000000000ff7886 */ /* 0x000fc80000020100 */
[----:B------:R-:W-:Y:S02]  /*22b0*/  @UP0 UMOV UR6, UR6 ;  /* 0x0000000600060c82 */ /* 0x000fe40008000000 */
[----:B------:R3:W-:Y:S01]  /*22c0*/  @UP1 UTCBAR [UR6], URZ ;  /* 0x000000ff060013e9 */ /* 0x0007e200080000ff */
[----:B------:R-:W-:Y:S06]  /*22d0*/  BAR.SYNC.DEFER_BLOCKING 0x0 ;  /* 0x0000000000007b1d */ /* 0x000fec0000010000 */
[----:B------:R-:W4:Y:S02]  /*22e0*/  SYNCS.PHASECHK.TRANS64.TRYWAIT P0, [UR28+0xc020], R2 ;  /* 0x00c02002ff0075a7 */ /* 0x000f24000800111c */
[----:B---34-:R-:W-:Y:S05]  /*22f0*/  @!P0 BRA `(.L_x_65) ;  /* 0x00000008002c8947 */ /* 0x018fea0003800000 */
.L_x_81:
[----:B------:R-:W-:Y:S02]  /*2300*/  UIADD3 UR9, UPT, UPT, UR9, 0x1, URZ ;  /* 0x0000000109097890 */ /* 0x000fe4000fffe0ff */
[----:B------:R-:W-:Y:S02]  /*2310*/  UIADD3 UR18, UPT, UPT, UR18, 0x20, URZ ;  /* 0x0000002012127890 */ /* 0x000fe4000fffe0ff */
[----:B------:R-:W-:-:S04]  /*2320*/  UISETP.NE.U32.AND UP0, UPT, UR9, 0x4, UPT ;  /* 0x000000040900788c */ /* 0x000fc8000bf05070 */
[----:B------:R-:W-:Y:S02]  /*2330*/  USEL UR5, URZ, 0x1, UP0 ;  /* 0x00000001ff057887 */ /* 0x000fe40008000000 */
[----:B------:R-:W-:Y:S02]  /*2340*/  USEL UR9, UR9, URZ, UP0 ;  /* 0x000000ff09097287 */ /* 0x000fe40008000000 */
[----:B--2---:R-:W-:Y:S02]  /*2350*/  UISETP.GE.AND UP0, UPT, UR18, UR29, UPT ;  /* 0x0000001d1200728c */ /* 0x004fe4000bf06270 */
[----:B------:R-:W-:-:S07]  /*2360*/  ULOP3.LUT UR4, UR4, UR5, URZ, 0x3c, !UPT ;  /* 0x0000000504047292 */ /* 0x000fce000f8e3cff */
[----:B------:R-:W-:Y:S05]  /*2370*/  BRA.U !UP0, `(.L_x_66) ;  /* 0xfffffff908ec7547 */ /* 0x000fea000b83ffff */
.L_x_59:
[----:B---34-:R-:W-:Y:S01]  /*2380*/  BAR.SYNC.DEFER_BLOCKING 0x0 ;  /* 0x0000000000007b1d */ /* 0x018fe20000010000 */
[----:B------:R-:W-:-:S05]  /*2390*/  IMAD.SHL.U32 R2, R0, 0x40, RZ ;  /* 0x0000004000027824 */ /* 0x000fca00078e00ff */
[----:B------:R-:W-:Y:S04]  /*23a0*/  BSSY.RECONVERGENT B5, `(.L_x_67) ;  /* 0x0000004000057945 */ /* 0x000fe80003800200 */
[----:B------:R-:W-:Y:S05]  /*23b0*/  @P3 BRA `(.L_x_68) ;  /* 0x0000000000083947 */ /* 0x000fea0003800000 */
[----:B------:R-:W2:Y:S02]  /*23c0*/  SYNCS.CCTL.IV [UR8+0xc000] ;  /* 0x00c00000ff0079b1 */ /* 0x000ea40008000008 */
[----:B--2---:R-:W2:Y:S02]  /*23d0*/  SYNCS.CCTL.IV [UR8+0xc020] ;  /* 0x00c02000ff0079b1 */ /* 0x004ea40008000008 */
.L_x_68:
[----:B------:R-:W-:Y:S05]  /*23e0*/  BSYNC.RECONVERGENT B5 ;  /* 0x0000000000057941 */ /* 0x000fea0003800200 */
.L_x_67:
[----:B--2---:R-:W-:Y:S06]  /*23f0*/  BAR.SYNC.DEFER_BLOCKING 0x0 ;  /* 0x0000000000007b1d */ /* 0x004fec0000010000 */
[----:B------:R-:W-:Y:S04]  /*2400*/  BSSY.RECONVERGENT B5, `(.L_x_69) ;  /* 0x0000004000057945 */ /* 0x000fe80003800200 */
[----:B------:R-:W-:Y:S05]  /*2410*/  @P3 BRA `(.L_x_70) ;  /* 0x0000000000083947 */ /* 0x000fea0003800000 */
[----:B------:R-:W2:Y:S02]  /*2420*/  SYNCS.CCTL.IV [UR8+0xc008] ;  /* 0x00c00800ff0079b1 */ /* 0x000ea40008000008 */
[----:B--2---:R-:W2:Y:S02]  /*2430*/  SYNCS.CCTL.IV [UR8+0xc028] ;  /* 0x00c02800ff0079b1 */ /* 0x004ea40008000008 */
.L_x_70:
[----:B------:R-:W-:Y:S05]  /*2440*/  BSYNC.RECONVERGENT B5 ;  /* 0x0000000000057941 */ /* 0x000fea0003800200 */
.L_x_69:
[----:B--2---:R-:W-:Y:S06]  /*2450*/  BAR.SYNC.DEFER_BLOCKING 0x0 ;  /* 0x0000000000007b1d */ /* 0x004fec0000010000 */
[----:B------:R-:W-:Y:S04]  /*2460*/  BSSY.RECONVERGENT B5, `(.L_x_71) ;  /* 0x0000004000057945 */ /* 0x000fe80003800200 */
[----:B------:R-:W-:Y:S05]  /*2470*/  @P3 BRA `(.L_x_72) ;  /* 0x0000000000083947 */ /* 0x000fea0003800000 */
[----:B------:R-:W2:Y:S02]  /*2480*/  SYNCS.CCTL.IV [UR8+0xc010] ;  /* 0x00c01000ff0079b1 */ /* 0x000ea40008000008 */
[----:B--2---:R-:W2:Y:S02]  /*2490*/  SYNCS.CCTL.IV [UR8+0xc030] ;  /* 0x00c03000ff0079b1 */ /* 0x004ea40008000008 */
.L_x_72:
[----:B------:R-:W-:Y:S05]  /*24a0*/  BSYNC.RECONVERGENT B5 ;  /* 0x0000000000057941 */ /* 0x000fea0003800200 */
.L_x_71:
[----:B--2---:R-:W-:Y:S06]  /*24b0*/  BAR.SYNC.DEFER_BLOCKING 0x0 ;  /* 0x0000000000007b1d */ /* 0x004fec0000010000 */
[----:B------:R-:W-:Y:S04]  /*24c0*/  BSSY.RECONVERGENT B5, `(.L_x_73) ;  /* 0x0000004000057945 */ /* 0x000fe80003800200 */
[----:B------:R-:W-:Y:S05]  /*24d0*/  @P3 BRA `(.L_x_74) ;  /* 0x0000000000083947 */ /* 0x000fea0003800000 */
[----:B------:R-:W2:Y:S02]  /*24e0*/  SYNCS.CCTL.IV [UR8+0xc018] ;  /* 0x00c01800ff0079b1 */ /* 0x000ea40008000008 */
[----:B--2---:R-:W2:Y:S02]  /*24f0*/  SYNCS.CCTL.IV [UR8+0xc038] ;  /* 0x00c03800ff0079b1 */ /* 0x004ea40008000008 */
.L_x_74:
[----:B------:R-:W-:Y:S05]  /*2500*/  BSYNC.RECONVERGENT B5 ;  /* 0x0000000000057941 */ /* 0x000fea0003800200 */
.L_x_73:
[----:B------:R-:W-:Y:S01]  /*2510*/  USHF.L.U32 UR4, UR22, 0x15, URZ ;  /* 0x0000001516047899 */ /* 0x000fe200080006ff */
[----:B------:R-:W-:Y:S01]  /*2520*/  IMAD.SHL.U32 R3, R0, 0x10, RZ ;  /* 0x0000001000037824 */ /* 0x000fe200078e00ff */
[----:B------:R-:W-:Y:S01]  /*2530*/  USHF.L.U32 UR5, UR22, 0x4, URZ ;  /* 0x0000000416057899 */ /* 0x000fe200080006ff */
[----:B------:R-:W-:Y:S01]  /*2540*/  LOP3.LUT R2, R2, 0x3800, RZ, 0xc0, !PT ;  /* 0x0000380002027812 */ /* 0x000fe200078ec0ff */
[----:B------:R-:W-:Y:S02]  /*2550*/  ULOP3.LUT UR4, UR4, 0x600000, URZ, 0xc0, !UPT ;  /* 0x0060000004047892 */ /* 0x000fe4000f8ec0ff */
[----:B------:R-:W-:Y:S01]  /*2560*/  ULOP3.LUT UR5, UR5, 0x40, URZ, 0xc0, !UPT ;  /* 0x0000004005057892 */ /* 0x000fe2000f8ec0ff */
[----:B------:R-:W-:Y:S01]  /*2570*/  LOP3.LUT R3, R2, 0x70, R3, 0xf8, !PT ;  /* 0x0000007002037812 */ /* 0x000fe200078ef803 */
[C---:B------:R-:W-:Y:S01]  /*2580*/  IMAD.SHL.U32 R2, R0.reuse, 0x4, RZ ;  /* 0x0000000400027824 */ /* 0x040fe200078e00ff */
[----:B------:R-:W-:Y:S01]  /*2590*/  ELECT P0, URZ, PT ;  /* 0x0000000000ff782f */ /* 0x000fe20003800000 */
[----:B------:R-:W-:Y:S01]  /*25a0*/  IMAD.SHL.U32 R0, R0, 0x80, RZ ;  /* 0x0000008000007824 */ /* 0x000fe200078e00ff */
[----:B------:R-:W-:-:S02]  /*25b0*/  UIADD3 UR4, UPT, UPT, UR5, UR4, UR23 ;  /* 0x0000000405047290 */ /* 0x000fc4000fffe017 */
[----:B------:R-:W-:Y:S01]  /*25c0*/  LOP3.LUT R3, R3, 0x40, R2, 0x78, !PT ;  /* 0x0000004003037812 */ /* 0x000fe200078e7802 */
[----:B------:R-:W-:Y:S01]  /*25d0*/  ULOP3.LUT UR22, UR22, 0x1, URZ, 0xc0, !UPT ;  /* 0x0000000116167892 */ /* 0x000fe2000f8ec0ff */
[----:B------:R-:W-:Y:S01]  /*25e0*/  ISETP.LT.U32.AND P0, PT, R36, 0x40, P0 ;  /* 0x000000402400780c */ /* 0x000fe20000701070 */
[----:B------:R-:W-:Y:S01]  /*25f0*/  UMOV UR6, UR19 ;  /* 0x0000001300067c82 */ /* 0x000fe20008000000 */
[----:B------:R-:W-:Y:S01]  /*2600*/  LOP3.LUT R0, R3, 0x780, R0, 0xf8, !PT ;  /* 0x0000078003007812 */ /* 0x000fe200078ef800 */
[----:B------:R-:W-:Y:S02]  /*2610*/  ULEA UR5, UR22, UR15, 0x6 ;  /* 0x0000000f16057291 */ /* 0x000fe4000f8e30ff */
[----:B-----5:R-:W-:Y:S01]  /*2620*/  LDTM.16dp32bit_t0_t15.x32 R4, tmem[UR4] ;  /* 0x00000004000479ee */ /* 0x020fe20008a80000 */
[----:B------:R-:W3:Y:S01]  /*2630*/  LDTM.16dp32bit_t16_t31.x32 R4, tmem[UR4+0x20] ;  /* 0x00002004000479ee */ /* 0x000ee20008aa0000 */
[C---:B------:R-:W-:Y:S01]  /*2640*/  LOP3.LUT R2, R0.reuse, 0x10, RZ, 0x3c, !PT ;  /* 0x0000001000027812 */ /* 0x040fe200078e3cff */
[----:B------:R-:W-:Y:S01]  /*2650*/  NOP ;  /* 0x0000000000007918 */ /* 0x000fe20000000000 */
[----:B------:R-:W-:Y:S01]  /*2660*/  LOP3.LUT R3, R0, 0x20, RZ, 0x3c, !PT ;  /* 0x0000002000037812 */ /* 0x000fe200078e3cff */
[----:B------:R-:W-:-:S03]  /*2670*/  ULEA UR4, UR22, UR8, 0xd ;  /* 0x0000000816047291 */ /* 0x000fc6000f8e68ff */
[----:B---3--:R-:W-:Y:S01]  /*2680*/  VOTEU.ANY UP1, P0 ;  /* 0x0000000000ff7886 */ /* 0x008fe20000020100 */
[----:B------:R-:W-:Y:S01]  /*2690*/  VOTEU.ANY UP0, P0 ;  /* 0x0000000000ff7886 */ /* 0x000fe20000000100 */
[----:B------:R-:W-:Y:S02]  /*26a0*/  F2FP.F16.F32.PACK_AB R4, R5, R4 ;  /* 0x000000040504723e */ /* 0x000fe400000000ff */
[----:B------:R-:W-:Y:S02]  /*26b0*/  F2FP.F16.F32.PACK_AB R5, R7, R6 ;  /* 0x000000060705723e */ /* 0x000fe400000000ff */
[----:B------:R-:W-:Y:S02]  /*26c0*/  F2FP.F16.F32.PACK_AB R12, R13, R12 ;  /* 0x0000000c0d0c723e */ /* 0x000fe400000000ff */
[----:B------:R-:W-:Y:S02]  /*26d0*/  F2FP.F16.F32.PACK_AB R6, R9, R8 ;  /* 0x000000080906723e */ /* 0x000fe400000000ff */
[----:B------:R-:W-:-:S02]  /*26e0*/  F2FP.F16.F32.PACK_AB R7, R11, R10 ;  /* 0x0000000a0b07723e */ /* 0x000fc400000000ff */
[----:B------:R-:W-:Y:S02]  /*26f0*/  F2FP.F16.F32.PACK_AB R13, R15, R14 ;  /* 0x0000000e0f0d723e */ /* 0x000fe400000000ff */
[----:B------:R-:W-:Y:S01]  /*2700*/  F2FP.F16.F32.PACK_AB R20, R21, R20 ;  /* 0x000000141514723e */ /* 0x000fe200000000ff */
[----:B--2---:R2:W-:Y:S01]  /*2710*/  STS.128 [R0+UR8], R4 ;  /* 0x0000000400007988 */ /* 0x0045e20008000c08 */
[----:B------:R-:W-:Y:S02]  /*2720*/  F2FP.F16.F32.PACK_AB R14, R17, R16 ;  /* 0x00000010110e723e */ /* 0x000fe400000000ff */
[----:B------:R-:W-:Y:S02]  /*2730*/  F2FP.F16.F32.PACK_AB R15, R19, R18 ;  /* 0x00000012130f723e */ /* 0x000fe400000000ff */
[----:B------:R-:W-:Y:S02]  /*2740*/  F2FP.F16.F32.PACK_AB R21, R23, R22 ;  /* 0x000000161715723e */ /* 0x000fe400000000ff */
[----:B------:R-:W-:Y:S01]  /*2750*/  F2FP.F16.F32.PACK_AB R28, R29, R28 ;  /* 0x0000001c1d1c723e */ /* 0x000fe200000000ff */
[----:B------:R2:W-:Y:S01]  /*2760*/  STS.128 [R2+UR8], R12 ;  /* 0x0000000c02007988 */ /* 0x0005e20008000c08 */
[----:B------:R-:W-:-:S02]  /*2770*/  F2FP.F16.F32.PACK_AB R22, R25, R24 ;  /* 0x000000181916723e */ /* 0x000fc400000000ff */
[----:B------:R-:W-:Y:S02]  /*2780*/  F2FP.F16.F32.PACK_AB R23, R27, R26 ;  /* 0x0000001a1b17723e */ /* 0x000fe400000000ff */
[----:B------:R-:W-:Y:S02]  /*2790*/  F2FP.F16.F32.PACK_AB R29, R31, R30 ;  /* 0x0000001e1f1d723e */ /* 0x000fe400000000ff */
[----:B------:R-:W-:Y:S01]  /*27a0*/  F2FP.F16.F32.PACK_AB R30, R33, R32 ;  /* 0x00000020211e723e */ /* 0x000fe200000000ff */
[----:B------:R2:W-:Y:S01]  /*27b0*/  STS.128 [R3+UR8], R20 ;  /* 0x0000001403007988 */ /* 0x0005e20008000c08 */
[----:B------:R-:W-:Y:S02]  /*27c0*/  F2FP.F16.F32.PACK_AB R31, R35, R34 ;  /* 0x00000022231f723e */ /* 0x000fe400000000ff */
[----:B------:R-:W-:-:S05]  /*27d0*/  LOP3.LUT R8, R0, 0x30, RZ, 0x3c, !PT ;  /* 0x0000003000087812 */ /* 0x000fca00078e3cff */
[----:B------:R2:W-:Y:S01]  /*27e0*/  STS.128 [R8+UR8], R28 ;  /* 0x0000001c08007988 */ /* 0x0005e20008000c08 */
[----:B------:R3:W-:Y:S06]  /*27f0*/  MEMBAR.ALL.CTA ;  /* 0x0000000000007992 */ /* 0x0007ec0000008000 */
[----:B---3--:R-:W3:Y:S02]  /*2800*/  FENCE.VIEW.ASYNC.S ;  /* 0x00000000000073c6 */ /* 0x008ee40000000000 */
[----:B---3--:R-:W-:Y:S06]  /*2810*/  BAR.SYNC.DEFER_BLOCKING 0x0 ;  /* 0x0000000000007b1d */ /* 0x008fec0000010000 */
[----:B------:R2:W-:Y:S01]  /*2820*/  @UP1 UTMASTG.2D [UR4], [UR20] ;  /* 0x00000004140013b5 */ /* 0x0005e20008008000 */
[----:B------:R0:W-:Y:S01]  /*2830*/  UTMACMDFLUSH ;  /* 0x00000000000079b7 */ /* 0x0001e20000000000 */
[----:B------:R-:W-:-:S04]  /*2840*/  DEPBAR.LE SB0, 0x0 ;  /* 0x000080000000791a */ /* 0x000fc80000000000 */
[----:B------:R-:W-:Y:S08]  /*2850*/  BAR.SYNC.DEFER_BLOCKING 0x0 ;  /* 0x0000000000007b1d */ /* 0x000ff00000010000 */
[----:B------:R-:W-:Y:S06]  /*2860*/  BAR.SYNC.DEFER_BLOCKING 0x0 ;  /* 0x0000000000007b1d */ /* 0x000fec0000010000 */
[----:B--2---:R-:W-:Y:S05]  /*2870*/  @P2 BRA `(.L_x_75) ;  /* 0x0000000000a02947 */ /* 0x004fea0003800000 */
[----:B------:R-:W2:Y:S01]  /*2880*/  S2UR UR5, SR_CgaCtaId ;  /* 0x00000000000579c3 */ /* 0x000ea20000008800 */
[----:B------:R-:W-:Y:S01]  /*2890*/  NOP ;  /* 0x0000000000007918 */ /* 0x000fe20000000000 */
[----:B------:R-:W-:Y:S01]  /*28a0*/  UMOV UR4, 0x50 ;  /* 0x0000005000047882 */ /* 0x000fe20000000000 */
[----:B------:R-:W-:Y:S02]  /*28b0*/  IMAD.U32 R0, RZ, RZ, UR23 ;  /* 0x00000017ff007e24 */ /* 0x000fe4000f8e00ff */
[----:B------:R-:W-:Y:S02]  /*28c0*/  IMAD.MOV.U32 R3, RZ, RZ, 0xf ;  /* 0x0000000fff037424 */ /* 0x000fe400078e00ff */
[----:B------:R-:W-:Y:S01]  /*28d0*/  IMAD.MOV.U32 R7, RZ, RZ, 0x1 ;  /* 0x00000001ff077424 */ /* 0x000fe200078e00ff */
[----:B------:R-:W-:-:S04]  /*28e0*/  LOP3.LUT R0, R0, 0xffff, RZ, 0xc0, !PT ;  /* 0x0000ffff00007812 */ /* 0x000fc800078ec0ff */
[----:B------:R-:W-:-:S05]  /*28f0*/  SHF.R.U32.HI R0, RZ, 0x5, R0 ;  /* 0x00000005ff007819 */ /* 0x000fca0000011600 */
[----:B------:R-:W-:Y:S01]  /*2900*/  VIADD R2, R0, 0x10 ;  /* 0x0000001000027836 */ /* 0x000fe20000000000 */
[----:B------:R-:W-:Y:S01]  /*2910*/  SHF.L.U32 R0, R3, R0, RZ ;  /* 0x0000000003007219 */ /* 0x000fe200000006ff */
[----:B--2---:R-:W-:-:S03]  /*2920*/  ULEA UR6, UR5, UR4, 0x18 ;  /* 0x0000000405067291 */ /* 0x004fc6000f8ec0ff */
[----:B------:R-:W-:-:S04]  /*2930*/  SHF.L.U32 R3, R7, R2, RZ ;  /* 0x0000000207037219 */ /* 0x000fc800000006ff */
[----:B------:R-:W-:Y:S02]  /*2940*/  LOP3.LUT R0, R3, R0, RZ, 0xfc, !PT ;  /* 0x0000000003007212 */ /* 0x000fe400078efcff */
[----:B------:R-:W2:Y:S02]  /*2950*/  LDS R5, [UR6] ;  /* 0x00000006ff057984 */ /* 0x000ea40008000800 */
[C---:B------:R-:W-:Y:S02]  /*2960*/  LOP3.LUT R2, R0.reuse, 0xffff, RZ, 0xc0, !PT ;  /* 0x0000ffff00027812 */ /* 0x040fe400078ec0ff */
[----:B--2---:R-:W-:-:S04]  /*2970*/  LOP3.LUT R3, R0, 0xffff, R5, 0x80, !PT ;  /* 0x0000ffff00037812 */ /* 0x004fc800078e8005 */
[----:B------:R-:W-:-:S13]  /*2980*/  ISETP.NE.AND P0, PT, R3, R2, PT ;  /* 0x000000020300720c */ /* 0x000fda0003f05270 */
[----:B------:R-:W-:Y:S05]  /*2990*/  @P0 BRA `(.L_x_76) ;  /* 0x0000000000500947 */ /* 0x000fea0003800000 */
[----:B------:R-:W-:Y:S02]  /*29a0*/  SHF.R.U32.HI R5, RZ, 0x10, R5 ;  /* 0x00000010ff057819 */ /* 0x000fe40000011605 */
[----:B------:R-:W-:-:S04]  /*29b0*/  SHF.R.U32.HI R2, RZ, 0x10, R0 ;  /* 0x00000010ff027819 */ /* 0x000fc80000011600 */
[----:B------:R-:W-:-:S04]  /*29c0*/  LOP3.LUT R5, R5, R2, RZ, 0xc0, !PT ;  /* 0x0000000205057212 */ /* 0x000fc800078ec0ff */
[----:B------:R-:W-:-:S13]  /*29d0*/  ISETP.NE.AND P0, PT, R5, R2, PT ;  /* 0x000000020500720c */ /* 0x000fda0003f05270 */
[----:B------:R-:W-:Y:S05]  /*29e0*/  @P0 BRA `(.L_x_77) ;  /* 0x0000000000300947 */ /* 0x000fea0003800000 */
[----:B------:R-:W-:Y:S01]  /*29f0*/  R2UR UR4, R0 ;  /* 0x00000000000472ca */ /* 0x000fe200000e0000 */
[----:B------:R-:W-:Y:S01]  /*2a00*/  VOTEU.ANY UR5, UPT, PT ;  /* 0x0000000000057886 */ /* 0x000fe200038e0100 */
[----:B------:R-:W2:Y:S01]  /*2a10*/  S2R R0, SR_LANEID ;  /* 0x0000000000007919 */ /* 0x000ea20000000000 */
[----:B------:R-:W-:-:S10]  /*2a20*/  UFLO.U32 UR5, UR5 ;  /* 0x00000005000572bd */ /* 0x000fd400080e0000 */
[----:B------:R-:W-:-:S06]  /*2a30*/  ULOP3.LUT UR4, URZ, UR4, URZ, 0x33, !UPT ;  /* 0x00000004ff047292 */ /* 0x000fcc000f8e33ff */
[----:B------:R-:W-:-:S04]  /*2a40*/  IMAD.U32 R2, RZ, RZ, UR4 ;  /* 0x00000004ff027e24 */ /* 0x000fc8000f8e00ff */
[----:B------:R-:W3:Y:S02]  /*2a50*/  REDUX UR7, R2 ;  /* 0x00000000020773c4 */ /* 0x000ee40000000000 */
[----:B------:R4:W-:Y:S01]  /*2a60*/  UTCATOMSWS.AND URZ, UR4 ;  /* 0x0000000400ff79e3 */ /* 0x0009e20008000000 */
[----:B--2---:R-:W-:Y:S01]  /*2a70*/  ISETP.EQ.U32.AND P0, PT, R0, UR5, PT ;  /* 0x0000000500007c0c */ /* 0x004fe2000bf02070 */
[----:B---3--:R-:W-:-:S12]  /*2a80*/  IMAD.U32 R0, RZ, RZ, UR7 ;  /* 0x00000007ff007e24 */ /* 0x008fd8000f8e00ff */
[----:B------:R4:W-:Y:S01]  /*2a90*/  @P0 ATOMS.AND RZ, [UR6], R0 ;  /* 0x00000000ffff098c */ /* 0x0009e2000a800006 */
[----:B------:R-:W-:Y:S05]  /*2aa0*/  BRA `(.L_x_75) ;  /* 0x0000000000147947 */ /* 0x000fea0003800000 */
.L_x_77:
[----:B------:R-:W-:-:S07]  /*2ab0*/  MOV R2, 0x2ad0 ;  /* 0x00002ad000027802 */ /* 0x000fce0000000f00 */
[----:B-1----:R-:W-:Y:S05]  /*2ac0*/  CALL.REL.NOINC `($__internal_0_$__cuda_sm10x_tcgen05_guardrail_trap_col_being_dealloced_not_returned_by_alloc) ;  /* 0x0000000000447944 */ /* 0x002fea0003c00000 */
[----:B------:R-:W-:Y:S05]  /*2ad0*/  BRA `(.L_x_75) ;  /* 0x0000000000087947 */ /* 0x000fea0003800000 */
.L_x_76:
[----:B------:R-:W-:-:S07]  /*2ae0*/  MOV R2, 0x2b00 ;  /* 0x00002b0000027802 */ /* 0x000fce0000000f00 */
[----:B-1----:R-:W-:Y:S05]  /*2af0*/  CALL.REL.NOINC `($__internal_2_$__cuda_sm10x_tcgen05_guardrail_trap_unallocated_columns_being_dealloced) ;  /* 0x0000000000507944 */ /* 0x002fea0003c00000 */
.L_x_75:
[----:B------:R-:W-:Y:S01]  /*2b00*/  NOP ;  /* 0x0000000000007918 */ /* 0x000fe20000000000 */
[----:B----4-:R-:W-:Y:S05]  /*2b10*/  EXIT ;  /* 0x000000000000794d */ /* 0x010fea0003800000 */
.L_x_60:
[----:B------:R-:W2:Y:S02]  /*2b20*/  SYNCS.PHASECHK.TRANS64.TRYWAIT P0, [UR8+0xc000], RZ ;  /* 0x00c000ffff0075a7 */ /* 0x000ea40008001108 */
[----:B--2---:R-:W-:Y:S05]  /*2b30*/  @!P0 BRA `(.L_x_60) ;  /* 0xfffffffc00f88947 */ /* 0x004fea000383ffff */
[----:B------:R-:W-:Y:S05]  /*2b40*/  BRA `(.L_x_78) ;  /* 0xfffffff000647947 */ /* 0x000fea000383ffff */
.L_x_62:
[----:B------:R-:W2:Y:S02]  /*2b50*/  SYNCS.PHASECHK.TRANS64.TRYWAIT P1, [UR8+0xc020], RZ ;  /* 0x00c020ffff0075a7 */ /* 0x000ea40008021108 */
[----:B--2---:R-:W-:Y:S05]  /*2b60*/  @!P1 BRA `(.L_x_62) ;  /* 0xfffffffc00f89947 */ /* 0x004fea000383ffff */
[----:B------:R-:W-:Y:S05]  /*2b70*/  BRA `(.L_x_79) ;  /* 0xfffffff000d87947 */ /* 0x000fea000383ffff */
.L_x_63:
[----:B------:R-:W3:Y:S02]  /*2b80*/  SYNCS.PHASECHK.TRANS64.TRYWAIT P0, [UR28+0xc000], R2 ;  /* 0x00c00002ff0075a7 */ /* 0x000ee4000800111c */
[----:B---3--:R-:W-:Y:S05]  /*2b90*/  @!P0 BRA `(.L_x_63) ;  /* 0xfffffffc00f88947 */ /* 0x008fea000383ffff */
[----:B------:R-:W-:Y:S05]  /*2ba0*/  BRA `(.L_x_80) ;  /* 0xfffffff400587947 */ /* 0x000fea000383ffff */
.L_x_65:
[----:B------:R-:W3:Y:S02]  /*2bb0*/  SYNCS.PHASECHK.TRANS64.TRYWAIT P0, [UR28+0xc020], R2 ;  /* 0x00c02002ff0075a7 */ /* 0x000ee4000800111c */
[----:B---3--:R-:W-:Y:S05]  /*2bc0*/  @!P0 BRA `(.L_x_65) ;  /* 0xfffffffc00f88947 */ /* 0x008fea000383ffff */
[----:B------:R-:W-:Y:S05]  /*2bd0*/  BRA `(.L_x_81) ;  /* 0xfffffff400c87947 */ /* 0x000fea000383ffff */
        .weak           $__internal_0_$__cuda_sm10x_tcgen05_guardrail_trap_col_being_dealloced_not_returned_by_alloc
        .type           $__internal_0_$__cuda_sm10x_tcgen05_guardrail_trap_col_being_dealloced_not_returned_by_alloc,@function
        .size           $__internal_0_$__cuda_sm10x_tcgen05_guardrail_trap_col_being_dealloced_not_returned_by_alloc,($__internal_1_$__cuda_sm10x_tcgen05_guardrail_trap_phase_invalid_during_alloc - $__internal_0_$__cuda_sm10x_tcgen05_guardrail_trap_col_being_dealloced_not_returned_by_alloc)
$__internal_0_$__cuda_sm10x_tcgen05_guardrail_trap_col_being_dealloced_not_returned_by_alloc:
[----:B------:R-:W-:Y:S05]  /*2be0*/  BPT.TRAP 0x1 ;  /* 0x000000040000795c */ /* 0x000fea0000300000 */
[----:B------:R-:W-:-:S04]  /*2bf0*/  IMAD.MOV.U32 R3, RZ, RZ, 0x0 ;  /* 0x00000000ff037424 */ /* 0x000fc800078e00ff */
[----:B------:R-:W-:Y:S05]  /*2c00*/  RET.REL.NODEC R2 `(gluon_tcgen05) ;  /* 0xffffffd002fc7950 */ /* 0x000fea0003c3ffff */
        .weak           $__internal_1_$__cuda_sm10x_tcgen05_guardrail_trap_phase_invalid_during_alloc
        .type           $__internal_1_$__cuda_sm10x_tcgen05_guardrail_trap_phase_invalid_during_alloc,@function
        .size           $__internal_1_$__cuda_sm10x_tcgen05_guardrail_trap_phase_invalid_during_alloc,($__internal_2_$__cuda_sm10x_tcgen05_guardrail_trap_unallocated_columns_being_dealloced - $__internal_1_$__cuda_sm10x_tcgen05_guardrail_trap_phase_invalid_during_alloc)
$__internal_1_$__cuda_sm10x_tcgen05_guardrail_trap_phase_invalid_during_alloc:
[----:B------:R-:W-:Y:S05]  /*2c10*/  BPT.TRAP 0x1 ;  /* 0x000000040000795c */ /* 0x000fea0000300000 */
[----:B------:R-:W-:-:S04]  /*2c20*/  IMAD.MOV.U32 R3, RZ, RZ, 0x0 ;  /* 0x00000000ff037424 */ /* 0x000fc800078e00ff */
[----:B------:R-:W-:Y:S05]  /*2c30*/  RET.REL.NODEC R2 `(gluon_tcgen05) ;  /* 0xffffffd002f07950 */ /* 0x000fea0003c3ffff */
        .weak           $__internal_2_$__cuda_sm10x_tcgen05_guardrail_trap_unallocated_columns_being_dealloced
        .type           $__internal_2_$__cuda_sm10x_tcgen05_guardrail_trap_unallocated_columns_being_dealloced,@function
        .size           $__internal_2_$__cuda_sm10x_tcgen05_guardrail_trap_unallocated_columns_being_dealloced,(.L_x_85 - $__internal_2_$__cuda_sm10x_tcgen05_guardrail_trap_unallocated_columns_being_dealloced)
$__internal_2_$__cuda_sm10x_tcgen05_guardrail_trap_unallocated_columns_being_dealloced:
[----:B------:R-:W-:Y:S05]  /*2c40*/  BPT.TRAP 0x1 ;  /* 0x000000040000795c */ /* 0x000fea0000300000 */
[----:B------:R-:W-:-:S04]  /*2c50*/  IMAD.MOV.U32 R3, RZ, RZ, 0x0 ;  /* 0x00000000ff037424 */ /* 0x000fc800078e00ff */
[----:B------:R-:W-:Y:S05]  /*2c60*/  RET.REL.NODEC R2 `(gluon_tcgen05) ;  /* 0xffffffd002e47950 */ /* 0x000fea0003c3ffff */
.L_x_82:
[----:B------:R-:W-:-:S00]  /*2c70*/  BRA `(.L_x_82) ;  /* 0xfffffffc00fc7947 */ /* 0x000fc0000383ffff */
[----:B------:R-:W-:-:S00]  /*2c80*/  NOP ;  /* 0x0000000000007918 */ /* 0x000fc00000000000 */
[----:B------:R-:W-:-:S00]  /*2c90*/  NOP ;  /* 0x0000000000007918 */ /* 0x000fc00000000000 */
[----:B------:R-:W-:-:S00]  /*2ca0*/  NOP ;  /* 0x0000000000007918 */ /* 0x000fc00000000000 */
[----:B------:R-:W-:-:S00]  /*2cb0*/  NOP ;  /* 0x0000000000007918 */ /* 0x000fc00000000000 */
[----:B------:R-:W-:-:S00]  /*2cc0*/  NOP ;  /* 0x0000000000007918 */ /* 0x000fc00000000000 */
[----:B------:R-:W-:-:S00]  /*2cd0*/  NOP ;  /* 0x0000000000007918 */ /* 0x000fc00000000000 */
[----:B------:R-:W-:-:S00]  /*2ce0*/  NOP ;  /* 0x0000000000007918 */ /* 0x000fc00000000000 */
[----:B------:R-:W-:-:S00]  /*2cf0*/  NOP ;  /* 0x0000000000007918 */ /* 0x000fc00000000000 */
.L_x_85:


//--------------------- .nv.shared.gluon_tcgen05  --------------------------
	.section	.nv.shared.gluon_tcgen05,"aw",@nobits
	.sectionflags	@""
	.align	16
	.zero		1024


//--------------------- .nv.shared.reserved.0     --------------------------
	.section	.nv.shared.reserved.0,"aw",@nobits
	.align	8
	.weak		__nv_reservedSMEM_offset_0_alias
	.size		__nv_reservedSMEM_offset_0_alias, 0, 64
	.other		__nv_reservedSMEM_offset_0_alias,@"STO_CUDA_RESERVED_SHARED STV_DEFAULT"
__nv_reservedSMEM_offset_0_alias:
	.zero		0
.nv.shared.reserved.0:
	.zero		64
	.weak		__nv_reservedSMEM_allocation_phase
	.type		__nv_reservedSMEM_allocation_phase,@object
	.size		__nv_reservedSMEM_allocation_phase,(.L_0 - __nv_reservedSMEM_allocation_phase)
__nv_reservedSMEM_allocation_phase:
	.zero		1
.L_0:
	.zero		7
	.weak		__nv_reservedSMEM_devtool_atexit_pc
	.type		__nv_reservedSMEM_devtool_atexit_pc,@object
	.size		__nv_reservedSMEM_devtool_atexit_pc,(__nv_reservedSMEM_allocation_mask - __nv_reservedSMEM_devtool_atexit_pc)
__nv_reservedSMEM_devtool_atexit_pc:
	.zero		8
	.weak		__nv_reservedSMEM_allocation_mask
	.type		__nv_reservedSMEM_allocation_mask,@object
	.size		__nv_reservedSMEM_allocation_mask,(.L_2 - __nv_reservedSMEM_allocation_mask)
__nv_reservedSMEM_allocation_mask:
	.zero		4
.L_2:


//--------------------- .nv.constant0.gluon_tcgen05 --------------------------
	.section	.nv.constant0.gluon_tcgen05,"a",@progbits
	.sectionflags	@""
	.align	4
.nv.constant0.gluon_tcgen05:
	.zero		976


//--------------------- SYMBOLS --------------------------

	.type		.nv.reservedSmem.offset0,@object
	.size		.nv.reservedSmem.offset0,0x4
	.type		.nv.reservedSmem.cap,@object
	.size		.nv.reservedSmem.cap,0x4
